	.target	sm_90a

	.elftype	@"ET_EXEC"


//--------------------- .note.nv.tkinfo           --------------------------
	.section	.note.nv.tkinfo,"",@"SHT_NOTE"
	.sectionflags	@"SHF_NOTE_NV_TKINFO"
	.tkinfo
        /*0018*/ 	.word	0x00000002
        /*0030*/ 	.string	""
        /*0030*/ 	.string	"ptxas"
        /*0030*/ 	.string	"Cuda compilation tools, release 13.0, V13.0.88"
        /*0030*/ 	.string	"Build cuda_13.0.r13.0/compiler.36424714_0"
        /*0030*/ 	.string	"-arch sm_90a -m 64 "



//--------------------- .note.nv.cuinfo           --------------------------
	.section	.note.nv.cuinfo,"",@"SHT_NOTE"
	.sectionflags	@"SHF_NOTE_NV_CUINFO"
        /*0018*/ 	.short	0x0002
        /*001a*/ 	.short	0x005a
        /*001c*/ 	.short	0x0082
	.zero		2


//--------------------- .nv.info                  --------------------------
	.section	.nv.info,"",@"SHT_CUDA_INFO"
	.align	4


	//----- nvinfo : EIATTR_REGCOUNT
	.align		4
        /*0000*/ 	.byte	0x04, 0x2f
        /*0002*/ 	.short	(.L_15 - .L_14)
	.align		4
.L_14:
        /*0004*/ 	.word	index@(_ZN7cutlass13device_kernelINS_4gemm6kernel13GemmUniversalIN4cute5tupleIJiiiiEEENS1_10collective13CollectiveMmaINS1_34MainloopSm90TmaGmmaWarpSpecializedILi14ENS5_IJNS4_1CILi1EEESB_SB_EEENS1_32KernelTmaWarpSpecializedPingpongEEENS5_IJNSA_ILi64EEESF_SF_EEENS_10bfloat16_tENS5_IJSB_llEEESH_SI_NS4_8TiledMMAINS4_8MMA_AtomIJNS4_4SM904GMMA27MMA_64x64x16_F32BF16BF16_SSILNSM_5MajorE1ELSO_1ELNSM_7ScaleInE1ELSP_1EEEEEENS4_6LayoutISC_NS5_IJNSA_ILi0EEEST_ST_EEEEENS5_IJNS4_10UnderscoreESW_SW_EEEEENS4_13SM90_TMA_LOADENS4_14ComposedLayoutINS4_7SwizzleILi3ELi4ELi3EEENS4_18smem_ptr_flag_bitsILi16EEENSS_INS5_IJSF_NSA_ILi8EEEEEENS5_IJSB_SF_EEEEEEEvNS4_8identityESZ_S19_vS1A_EENS_8epilogue10collective6detail29Sm90TmaWarpSpecializedAdapterINS1D_15DefaultEpilogueISH_NS5_IJlSB_lEEES1H_NS1C_6thread17LinearCombinationISH_Li1EffLNS1I_9ScaleType4KindE0ELNS_15FloatRoundStyleE2ESH_EENS1_15EpilogueDefaultEEEEEvvEEEEvNT_6ParamsE)
        /*0008*/ 	.word	0x000000a8


	//----- nvinfo : EIATTR_FRAME_SIZE
	.align		4
.L_15:
        /*000c*/ 	.byte	0x04, 0x11
        /*000e*/ 	.short	(.L_17 - .L_16)
	.align		4
.L_16:
        /*0010*/ 	.word	index@(_ZN7cutlass13device_kernelINS_4gemm6kernel13GemmUniversalIN4cute5tupleIJiiiiEEENS1_10collective13CollectiveMmaINS1_34MainloopSm90TmaGmmaWarpSpecializedILi14ENS5_IJNS4_1CILi1EEESB_SB_EEENS1_32KernelTmaWarpSpecializedPingpongEEENS5_IJNSA_ILi64EEESF_SF_EEENS_10bfloat16_tENS5_IJSB_llEEESH_SI_NS4_8TiledMMAINS4_8MMA_AtomIJNS4_4SM904GMMA27MMA_64x64x16_F32BF16BF16_SSILNSM_5MajorE1ELSO_1ELNSM_7ScaleInE1ELSP_1EEEEEENS4_6LayoutISC_NS5_IJNSA_ILi0EEEST_ST_EEEEENS5_IJNS4_10UnderscoreESW_SW_EEEEENS4_13SM90_TMA_LOADENS4_14ComposedLayoutINS4_7SwizzleILi3ELi4ELi3EEENS4_18smem_ptr_flag_bitsILi16EEENSS_INS5_IJSF_NSA_ILi8EEEEEENS5_IJSB_SF_EEEEEEEvNS4_8identityESZ_S19_vS1A_EENS_8epilogue10collective6detail29Sm90TmaWarpSpecializedAdapterINS1D_15DefaultEpilogueISH_NS5_IJlSB_lEEES1H_NS1C_6thread17LinearCombinationISH_Li1EffLNS1I_9ScaleType4KindE0ELNS_15FloatRoundStyleE2ESH_EENS1_15EpilogueDefaultEEEEEvvEEEEvNT_6ParamsE)
        /*0014*/ 	.word	0x00000008


	//----- nvinfo : EIATTR_MIN_STACK_SIZE
	.align		4
.L_17:
        /*0018*/ 	.byte	0x04, 0x12
        /*001a*/ 	.short	(.L_19 - .L_18)
	.align		4
.L_18:
        /*001c*/ 	.word	index@(_ZN7cutlass13device_kernelINS_4gemm6kernel13GemmUniversalIN4cute5tupleIJiiiiEEENS1_10collective13CollectiveMmaINS1_34MainloopSm90TmaGmmaWarpSpecializedILi14ENS5_IJNS4_1CILi1EEESB_SB_EEENS1_32KernelTmaWarpSpecializedPingpongEEENS5_IJNSA_ILi64EEESF_SF_EEENS_10bfloat16_tENS5_IJSB_llEEESH_SI_NS4_8TiledMMAINS4_8MMA_AtomIJNS4_4SM904GMMA27MMA_64x64x16_F32BF16BF16_SSILNSM_5MajorE1ELSO_1ELNSM_7ScaleInE1ELSP_1EEEEEENS4_6LayoutISC_NS5_IJNSA_ILi0EEEST_ST_EEEEENS5_IJNS4_10UnderscoreESW_SW_EEEEENS4_13SM90_TMA_LOADENS4_14ComposedLayoutINS4_7SwizzleILi3ELi4ELi3EEENS4_18smem_ptr_flag_bitsILi16EEENSS_INS5_IJSF_NSA_ILi8EEEEEENS5_IJSB_SF_EEEEEEEvNS4_8identityESZ_S19_vS1A_EENS_8epilogue10collective6detail29Sm90TmaWarpSpecializedAdapterINS1D_15DefaultEpilogueISH_NS5_IJlSB_lEEES1H_NS1C_6thread17LinearCombinationISH_Li1EffLNS1I_9ScaleType4KindE0ELNS_15FloatRoundStyleE2ESH_EENS1_15EpilogueDefaultEEEEEvvEEEEvNT_6ParamsE)
        /*0020*/ 	.word	0x00000008
.L_19:


//--------------------- .nv.compat                --------------------------
	.section	.nv.compat,"",@"SHT_CUDA_COMPAT_INFO"
	.align	4
        /*0000*/ 	.byte	0x02, 0x09, 0x01, 0x00, 0x02, 0x02, 0x04, 0x00, 0x02, 0x05, 0x05, 0x00, 0x03, 0x07, 0x01, 0x01
        /*0010*/ 	.byte	0x02, 0x03, 0x01, 0x00, 0x02, 0x06, 0x01, 0x00, 0x04, 0x0b, 0x08, 0x00, 0x00, 0x00, 0x00, 0x00
        /*0020*/ 	.byte	0x00, 0x00, 0x00, 0x00


//--------------------- .nv.info._ZN7cutlass13device_kernelINS_4gemm6kernel13GemmUniversalIN4cute5tupleIJiiiiEEENS1_10collective13CollectiveMmaINS1_34MainloopSm90TmaGmmaWarpSpecializedILi14ENS5_IJNS4_1CILi1EEESB_SB_EEENS1_32KernelTmaWarpSpecializedPingpongEEENS5_IJNSA_ILi64EEESF_SF_EEENS_10bfloat16_tENS5_IJSB_llEEESH_SI_NS4_8TiledMMAINS4_8MMA_AtomIJNS4_4SM904GMMA27MMA_64x64x16_F32BF16BF16_SSILNSM_5MajorE1ELSO_1ELNSM_7ScaleInE1ELSP_1EEEEEENS4_6LayoutISC_NS5_IJNSA_ILi0EEEST_ST_EEEEENS5_IJNS4_10UnderscoreESW_SW_EEEEENS4_13SM90_TMA_LOADENS4_14ComposedLayoutINS4_7SwizzleILi3ELi4ELi3EEENS4_18smem_ptr_flag_bitsILi16EEENSS_INS5_IJSF_NSA_ILi8EEEEEENS5_IJSB_SF_EEEEEEEvNS4_8identityESZ_S19_vS1A_EENS_8epilogue10collective6detail29Sm90TmaWarpSpecializedAdapterINS1D_15DefaultEpilogueISH_NS5_IJlSB_lEEES1H_NS1C_6thread17LinearCombinationISH_Li1EffLNS1I_9ScaleType4KindE0ELNS_15FloatRoundStyleE2ESH_EENS1_15EpilogueDefaultEEEEEvvEEEEvNT_6ParamsE --------------------------
	.section	.nv.info._ZN7cutlass13device_kernelINS_4gemm6kernel13GemmUniversalIN4cute5tupleIJiiiiEEENS1_10collective13CollectiveMmaINS1_34MainloopSm90TmaGmmaWarpSpecializedILi14ENS5_IJNS4_1CILi1EEESB_SB_EEENS1_32KernelTmaWarpSpecializedPingpongEEENS5_IJNSA_ILi64EEESF_SF_EEENS_10bfloat16_tENS5_IJSB_llEEESH_SI_NS4_8TiledMMAINS4_8MMA_AtomIJNS4_4SM904GMMA27MMA_64x64x16_F32BF16BF16_SSILNSM_5MajorE1ELSO_1ELNSM_7ScaleInE1ELSP_1EEEEEENS4_6LayoutISC_NS5_IJNSA_ILi0EEEST_ST_EEEEENS5_IJNS4_10UnderscoreESW_SW_EEEEENS4_13SM90_TMA_LOADENS4_14ComposedLayoutINS4_7SwizzleILi3ELi4ELi3EEENS4_18smem_ptr_flag_bitsILi16EEENSS_INS5_IJSF_NSA_ILi8EEEEEENS5_IJSB_SF_EEEEEEEvNS4_8identityESZ_S19_vS1A_EENS_8epilogue10collective6detail29Sm90TmaWarpSpecializedAdapterINS1D_15DefaultEpilogueISH_NS5_IJlSB_lEEES1H_NS1C_6thread17LinearCombinationISH_Li1EffLNS1I_9ScaleType4KindE0ELNS_15FloatRoundStyleE2ESH_EENS1_15EpilogueDefaultEEEEEvvEEEEvNT_6ParamsE,"",@"SHT_CUDA_INFO"
	.sectionflags	@""
	.align	4


	//----- nvinfo : EIATTR_CUDA_API_VERSION
	.align		4
        /*0000*/ 	.byte	0x04, 0x37
        /*0002*/ 	.short	(.L_21 - .L_20)
.L_20:
        /*0004*/ 	.word	0x00000082


	//----- nvinfo : EIATTR_KPARAM_INFO
	.align		4
.L_21:
        /*0008*/ 	.byte	0x04, 0x17
        /*000a*/ 	.short	(.L_23 - .L_22)
.L_22:
        /*000c*/ 	.word	0x00000000
        /*0010*/ 	.short	0x0000
        /*0012*/ 	.short	0x0070
        /*0014*/ 	.byte	0x00, 0xf0, 0x01, 0x10


	//----- nvinfo : EIATTR_SPARSE_MMA_MASK
	.align		4
.L_23:
        /*0018*/ 	.byte	0x03, 0x50
        /*001a*/ 	.short	0x0000


	//----- nvinfo : EIATTR_MAXREG_COUNT
	.align		4
        /*001c*/ 	.byte	0x03, 0x1b
        /*001e*/ 	.short	0x00a8


	//----- nvinfo : EIATTR_NUM_BARRIERS
	.align		4
        /*0020*/ 	.byte	0x02, 0x4c
        /*0022*/ 	.byte	0x01
	.zero		1


	//----- nvinfo : EIATTR_EXTERNS
	.align		4
        /*0024*/ 	.byte	0x04, 0x0f
        /*0026*/ 	.short	(.L_25 - .L_24)


	//   ....[0]....
	.align		4
.L_24:
        /*0028*/ 	.word	index@(__assertfail)


	//----- nvinfo : EIATTR_ANNOTATIONS
	.align		4
.L_25:
        /*002c*/ 	.byte	0x04, 0x55
        /*002e*/ 	.short	(.L_27 - .L_26)


	//   ....[0]....
.L_26:
        /*0030*/ 	.word	0x00000001
        /*0034*/ 	.byte	0x40, 0x0c, 0x00, 0x00, 0x01, 0x00, 0x00, 0x00, 0x70, 0x44, 0x00, 0x00, 0x01, 0x00, 0x00, 0x00
        /*0044*/ 	.byte	0x60, 0x50, 0x00, 0x00


	//----- nvinfo : EIATTR_MERCURY_ISA_VERSION
	.align		4
.L_27:
        /*0048*/ 	.byte	0x03, 0x5f
        /*004a*/ 	.short	0x0101


	//----- nvinfo : EIATTR_INT_WARP_WIDE_INSTR_OFFSETS
	.align		4
        /*004c*/ 	.byte	0x04, 0x31
        /*004e*/ 	.short	(.L_29 - .L_28)


	//   ....[0]....
.L_28:
        /*0050*/ 	.word	0x00000550


	//   ....[1]....
        /*0054*/ 	.word	0x00000570


	//   ....[2]....
        /*0058*/ 	.word	0x000005f0


	//   ....[3]....
        /*005c*/ 	.word	0x00000600


	//   ....[4]....
        /*0060*/ 	.word	0x00000610


	//   ....[5]....
        /*0064*/ 	.word	0x00000630


	//   ....[6]....
        /*0068*/ 	.word	0x000006c0


	//   ....[7]....
        /*006c*/ 	.word	0x000006e0


	//----- nvinfo : EIATTR_COOP_GROUP_MASK_REGIDS
	.align		4
.L_29:
        /*0070*/ 	.byte	0x04, 0x29
        /*0072*/ 	.short	(.L_31 - .L_30)


	//   ....[0]....
.L_30:
        /*0074*/ 	.word	0xffffffff


	//   ....[1]....
        /*0078*/ 	.word	0xffffffff


	//   ....[2]....
        /*007c*/ 	.word	0xffffffff


	//   ....[3]....
        /*0080*/ 	.word	0xffffffff


	//   ....[4]....
        /*0084*/ 	.word	0xffffffff


	//   ....[5]....
        /*0088*/ 	.word	0xffffffff


	//----- nvinfo : EIATTR_COOP_GROUP_INSTR_OFFSETS
	.align		4
.L_31:
        /*008c*/ 	.byte	0x04, 0x28
        /*008e*/ 	.short	(.L_33 - .L_32)


	//   ....[0]....
.L_32:
        /*0090*/ 	.word	0x00000070


	//   ....[1]....
        /*0094*/ 	.word	0x00000080


	//   ....[2]....
        /*0098*/ 	.word	0x00000140


	//   ....[3]....
        /*009c*/ 	.word	0x00000440


	//   ....[4]....
        /*00a0*/ 	.word	0x00000480


	//   ....[5]....
        /*00a4*/ 	.word	0x000004d0


	//----- nvinfo : EIATTR_REG_RECONFIG
	.align		4
.L_33:
        /*00a8*/ 	.byte	0x01, 0x54
	.zero		2


	//----- nvinfo : EIATTR_SYSCALL_OFFSETS
	.align		4
        /*00ac*/ 	.byte	0x04, 0x46
        /*00ae*/ 	.short	(.L_35 - .L_34)


	//   ....[0]....
.L_34:
        /*00b0*/ 	.word	0x00001760


	//----- nvinfo : EIATTR_MBARRIER_INSTR_OFFSETS
	.align		4
.L_35:
        /*00b4*/ 	.byte	0x04, 0x39
        /*00b6*/ 	.short	(.L_37 - .L_36)


	//   ....[0]....
.L_36:
        /*00b8*/ 	.word	0x00000260
        /*00bc*/ 	.word	0x000000ff
        /*00c0*/ 	.word	0x00000000
        /*00c4*/ 	.short	0x0100
        /*00c6*/ 	.byte	0x08
	.zero		1


	//   ....[1]....
        /*00c8*/ 	.word	0x00000270
        /*00cc*/ 	.word	0x000000ff
        /*00d0*/ 	.word	0x00000070
        /*00d4*/ 	.short	0x0100
        /*00d6*/ 	.byte	0x08
	.zero		1


	//   ....[2]....
        /*00d8*/ 	.word	0x00000280
        /*00dc*/ 	.word	0x000000ff
        /*00e0*/ 	.word	0x00000008
        /*00e4*/ 	.short	0x0100
        /*00e6*/ 	.byte	0x08
	.zero		1


	//   ....[3]....
        /*00e8*/ 	.word	0x00000290
        /*00ec*/ 	.word	0x000000ff
        /*00f0*/ 	.word	0x00000078
        /*00f4*/ 	.short	0x0100
        /*00f6*/ 	.byte	0x08
	.zero		1


	//   ....[4]....
        /*00f8*/ 	.word	0x000002a0
        /*00fc*/ 	.word	0x000000ff
        /*0100*/ 	.word	0x00000010
        /*0104*/ 	.short	0x0100
        /*0106*/ 	.byte	0x08
	.zero		1


	//   ....[5]....
        /*0108*/ 	.word	0x000002b0
        /*010c*/ 	.word	0x000000ff
        /*0110*/ 	.word	0x00000080
        /*0114*/ 	.short	0x0100
        /*0116*/ 	.byte	0x08
	.zero		1


	//   ....[6]....
        /*0118*/ 	.word	0x000002c0
        /*011c*/ 	.word	0x000000ff
        /*0120*/ 	.word	0x00000018
        /*0124*/ 	.short	0x0100
        /*0126*/ 	.byte	0x08
	.zero		1


	//   ....[7]....
        /*0128*/ 	.word	0x000002d0
        /*012c*/ 	.word	0x000000ff
        /*0130*/ 	.word	0x00000088
        /*0134*/ 	.short	0x0100
        /*0136*/ 	.byte	0x08
	.zero		1


	//   ....[8]....
        /*0138*/ 	.word	0x000002e0
        /*013c*/ 	.word	0x000000ff
        /*0140*/ 	.word	0x00000020
        /*0144*/ 	.short	0x0100
        /*0146*/ 	.byte	0x08
	.zero		1


	//   ....[9]....
        /*0148*/ 	.word	0x000002f0
        /*014c*/ 	.word	0x000000ff
        /*0150*/ 	.word	0x00000090
        /*0154*/ 	.short	0x0100
        /*0156*/ 	.byte	0x08
	.zero		1


	//   ....[10]....
        /*0158*/ 	.word	0x00000300
        /*015c*/ 	.word	0x000000ff
        /*0160*/ 	.word	0x00000028
        /*0164*/ 	.short	0x0100
        /*0166*/ 	.byte	0x08
	.zero		1


	//   ....[11]....
        /*0168*/ 	.word	0x00000310
        /*016c*/ 	.word	0x000000ff
        /*0170*/ 	.word	0x00000098
        /*0174*/ 	.short	0x0100
        /*0176*/ 	.byte	0x08
	.zero		1


	//   ....[12]....
        /*0178*/ 	.word	0x00000320
        /*017c*/ 	.word	0x000000ff
        /*0180*/ 	.word	0x00000030
        /*0184*/ 	.short	0x0100
        /*0186*/ 	.byte	0x08
	.zero		1


	//   ....[13]....
        /*0188*/ 	.word	0x00000330
        /*018c*/ 	.word	0x000000ff
        /*0190*/ 	.word	0x000000a0
        /*0194*/ 	.short	0x0100
        /*0196*/ 	.byte	0x08
	.zero		1


	//   ....[14]....
        /*0198*/ 	.word	0x00000340
        /*019c*/ 	.word	0x000000ff
        /*01a0*/ 	.word	0x00000038
        /*01a4*/ 	.short	0x0100
        /*01a6*/ 	.byte	0x08
	.zero		1


	//   ....[15]....
        /*01a8*/ 	.word	0x00000350
        /*01ac*/ 	.word	0x000000ff
        /*01b0*/ 	.word	0x000000a8
        /*01b4*/ 	.short	0x0100
        /*01b6*/ 	.byte	0x08
	.zero		1


	//   ....[16]....
        /*01b8*/ 	.word	0x00000360
        /*01bc*/ 	.word	0x000000ff
        /*01c0*/ 	.word	0x00000040
        /*01c4*/ 	.short	0x0100
        /*01c6*/ 	.byte	0x08
	.zero		1


	//   ....[17]....
        /*01c8*/ 	.word	0x00000370
        /*01cc*/ 	.word	0x000000ff
        /*01d0*/ 	.word	0x000000b0
        /*01d4*/ 	.short	0x0100
        /*01d6*/ 	.byte	0x08
	.zero		1


	//   ....[18]....
        /*01d8*/ 	.word	0x00000380
        /*01dc*/ 	.word	0x000000ff
        /*01e0*/ 	.word	0x00000048
        /*01e4*/ 	.short	0x0100
        /*01e6*/ 	.byte	0x08
	.zero		1


	//   ....[19]....
        /*01e8*/ 	.word	0x00000390
        /*01ec*/ 	.word	0x000000ff
        /*01f0*/ 	.word	0x000000b8
        /*01f4*/ 	.short	0x0100
        /*01f6*/ 	.byte	0x08
	.zero		1


	//   ....[20]....
        /*01f8*/ 	.word	0x000003a0
        /*01fc*/ 	.word	0x000000ff
        /*0200*/ 	.word	0x00000050
        /*0204*/ 	.short	0x0100
        /*0206*/ 	.byte	0x08
	.zero		1


	//   ....[21]....
        /*0208*/ 	.word	0x000003b0
        /*020c*/ 	.word	0x000000ff
        /*0210*/ 	.word	0x000000c0
        /*0214*/ 	.short	0x0100
        /*0216*/ 	.byte	0x08
	.zero		1


	//   ....[22]....
        /*0218*/ 	.word	0x000003c0
        /*021c*/ 	.word	0x000000ff
        /*0220*/ 	.word	0x00000058
        /*0224*/ 	.short	0x0100
        /*0226*/ 	.byte	0x08
	.zero		1


	//   ....[23]....
        /*0228*/ 	.word	0x000003d0
        /*022c*/ 	.word	0x000000ff
        /*0230*/ 	.word	0x000000c8
        /*0234*/ 	.short	0x0100
        /*0236*/ 	.byte	0x08
	.zero		1


	//   ....[24]....
        /*0238*/ 	.word	0x000003e0
        /*023c*/ 	.word	0x000000ff
        /*0240*/ 	.word	0x00000060
        /*0244*/ 	.short	0x0100
        /*0246*/ 	.byte	0x08
	.zero		1


	//   ....[25]....
        /*0248*/ 	.word	0x000003f0
        /*024c*/ 	.word	0x000000ff
        /*0250*/ 	.word	0x000000d0
        /*0254*/ 	.short	0x0100
        /*0256*/ 	.byte	0x08
	.zero		1


	//   ....[26]....
        /*0258*/ 	.word	0x00000400
        /*025c*/ 	.word	0x000000ff
        /*0260*/ 	.word	0x00000068
        /*0264*/ 	.short	0x0100
        /*0266*/ 	.byte	0x08
	.zero		1


	//   ....[27]....
        /*0268*/ 	.word	0x00000410
        /*026c*/ 	.word	0x000000ff
        /*0270*/ 	.word	0x000000d8
        /*0274*/ 	.short	0x0100
        /*0276*/ 	.byte	0x08
	.zero		1


	//   ....[28]....
        /*0278*/ 	.word	0x00000720
        /*027c*/ 	.word	0x000000ff
        /*0280*/ 	.word	0x00000110
        /*0284*/ 	.short	0x0100
        /*0286*/ 	.byte	0x08
	.zero		1


	//   ....[29]....
        /*0288*/ 	.word	0x00000790
        /*028c*/ 	.word	0x000000ff
        /*0290*/ 	.word	0x00000118
        /*0294*/ 	.short	0x0100
        /*0296*/ 	.byte	0x08
	.zero		1


	//   ....[30]....
        /*0298*/ 	.word	0x000007b0
        /*029c*/ 	.word	0x000000ff
        /*02a0*/ 	.word	0x000000f0
        /*02a4*/ 	.short	0x0100
        /*02a6*/ 	.byte	0x09
	.zero		1


	//   ....[31]....
        /*02a8*/ 	.word	0x000007c0
        /*02ac*/ 	.word	0x000000ff
        /*02b0*/ 	.word	0x000000f8
        /*02b4*/ 	.short	0x0100
        /*02b6*/ 	.byte	0x09
	.zero		1


	//   ....[32]....
        /*02b8*/ 	.word	0x000007d0
        /*02bc*/ 	.word	0x000000ff
        /*02c0*/ 	.word	0x00000100
        /*02c4*/ 	.short	0x0100
        /*02c6*/ 	.byte	0x09
	.zero		1


	//   ....[33]....
        /*02c8*/ 	.word	0x000007e0
        /*02cc*/ 	.word	0x000000ff
        /*02d0*/ 	.word	0x00000108
        /*02d4*/ 	.short	0x0100
        /*02d6*/ 	.byte	0x09
	.zero		1


	//   ....[34]....
        /*02d8*/ 	.word	0x00001640
        /*02dc*/ 	.word	0x0000003d
        /*02e0*/ 	.word	0x00000000
        /*02e4*/ 	.short	0x010a
        /*02e6*/ 	.byte	0x2a
	.zero		1


	//   ....[35]....
        /*02e8*/ 	.word	0x000017e0
        /*02ec*/ 	.word	0x00000003
        /*02f0*/ 	.word	0x00000000
        /*02f4*/ 	.short	0x010a
        /*02f6*/ 	.byte	0x3f
	.zero		1


	//   ....[36]....
        /*02f8*/ 	.word	0x00001820
        /*02fc*/ 	.word	0x00000003
        /*0300*/ 	.word	0x00000000
        /*0304*/ 	.short	0x010a
        /*0306*/ 	.byte	0x3f
	.zero		1


	//   ....[37]....
        /*0308*/ 	.word	0x00001b20
        /*030c*/ 	.word	0x000000ff
        /*0310*/ 	.word	0x00000000
        /*0314*/ 	.short	0x010a
        /*0316*/ 	.byte	0x04
	.zero		1


	//   ....[38]....
        /*0318*/ 	.word	0x00001b60
        /*031c*/ 	.word	0x000000ff
        /*0320*/ 	.word	0x00000000
        /*0324*/ 	.short	0x010a
        /*0326*/ 	.byte	0x04
	.zero		1


	//   ....[39]....
        /*0328*/ 	.word	0x00001dc0
        /*032c*/ 	.word	0x000000ff
        /*0330*/ 	.word	0x00000000
        /*0334*/ 	.short	0x0101
        /*0336*/ 	.byte	0x04
	.zero		1


	//   ....[40]....
        /*0338*/ 	.word	0x00001eb0
        /*033c*/ 	.word	0x0000003e
        /*0340*/ 	.word	0x00000000
        /*0344*/ 	.short	0x0101
        /*0346*/ 	.byte	0x2f
	.zero		1


	//   ....[41]....
        /*0348*/ 	.word	0x00001f90
        /*034c*/ 	.word	0x000000ff
        /*0350*/ 	.word	0x00000000
        /*0354*/ 	.short	0x0101
        /*0356*/ 	.byte	0x06
	.zero		1


	//   ....[42]....
        /*0358*/ 	.word	0x00002040
        /*035c*/ 	.word	0x0000003d
        /*0360*/ 	.word	0x00000010
        /*0364*/ 	.short	0x010a
        /*0366*/ 	.byte	0x2a
	.zero		1


	//   ....[43]....
        /*0368*/ 	.word	0x00004490
        /*036c*/ 	.word	0x00000040
        /*0370*/ 	.word	0x00000000
        /*0374*/ 	.short	0x0101
        /*0376*/ 	.byte	0x2f
	.zero		1


	//   ....[44]....
        /*0378*/ 	.word	0x00004df0
        /*037c*/ 	.word	0x0000000a
        /*0380*/ 	.word	0x00000070
        /*0384*/ 	.short	0x010a
        /*0386*/ 	.byte	0x3f
	.zero		1


	//   ....[45]....
        /*0388*/ 	.word	0x00005170
        /*038c*/ 	.word	0x00000008
        /*0390*/ 	.word	0x00000118
        /*0394*/ 	.short	0x0101
        /*0396*/ 	.byte	0x3f
	.zero		1


	//   ....[46]....
        /*0398*/ 	.word	0x00005900
        /*039c*/ 	.word	0x00000009
        /*03a0*/ 	.word	0x00000000
        /*03a4*/ 	.short	0x010a
        /*03a6*/ 	.byte	0x3f
	.zero		1


	//   ....[47]....
        /*03a8*/ 	.word	0x00005980
        /*03ac*/ 	.word	0x00000008
        /*03b0*/ 	.word	0x00000000
        /*03b4*/ 	.short	0x010a
        /*03b6*/ 	.byte	0x3f
	.zero		1


	//   ....[48]....
        /*03b8*/ 	.word	0x00005a10
        /*03bc*/ 	.word	0x00000009
        /*03c0*/ 	.word	0x00000000
        /*03c4*/ 	.short	0x010a
        /*03c6*/ 	.byte	0x3f
	.zero		1


	//   ....[49]....
        /*03c8*/ 	.word	0x00005aa0
        /*03cc*/ 	.word	0x00000008
        /*03d0*/ 	.word	0x00000000
        /*03d4*/ 	.short	0x010a
        /*03d6*/ 	.byte	0x3f
	.zero		1


	//   ....[50]....
        /*03d8*/ 	.word	0x00005b30
        /*03dc*/ 	.word	0x00000009
        /*03e0*/ 	.word	0x00000000
        /*03e4*/ 	.short	0x010a
        /*03e6*/ 	.byte	0x3f
	.zero		1


	//   ....[51]....
        /*03e8*/ 	.word	0x00005bc0
        /*03ec*/ 	.word	0x00000008
        /*03f0*/ 	.word	0x00000000
        /*03f4*/ 	.short	0x010a
        /*03f6*/ 	.byte	0x3f
	.zero		1


	//   ....[52]....
        /*03f8*/ 	.word	0x00005c50
        /*03fc*/ 	.word	0x00000009
        /*0400*/ 	.word	0x00000000
        /*0404*/ 	.short	0x010a
        /*0406*/ 	.byte	0x3f
	.zero		1


	//   ....[53]....
        /*0408*/ 	.word	0x00005ce0
        /*040c*/ 	.word	0x00000008
        /*0410*/ 	.word	0x00000000
        /*0414*/ 	.short	0x010a
        /*0416*/ 	.byte	0x3f
	.zero		1


	//   ....[54]....
        /*0418*/ 	.word	0x00005d70
        /*041c*/ 	.word	0x00000009
        /*0420*/ 	.word	0x00000000
        /*0424*/ 	.short	0x010a
        /*0426*/ 	.byte	0x3f
	.zero		1


	//   ....[55]....
        /*0428*/ 	.word	0x00005e00
        /*042c*/ 	.word	0x00000008
        /*0430*/ 	.word	0x00000000
        /*0434*/ 	.short	0x010a
        /*0436*/ 	.byte	0x3f
	.zero		1


	//   ....[56]....
        /*0438*/ 	.word	0x00005e90
        /*043c*/ 	.word	0x00000009
        /*0440*/ 	.word	0x00000000
        /*0444*/ 	.short	0x010a
        /*0446*/ 	.byte	0x3f
	.zero		1


	//   ....[57]....
        /*0448*/ 	.word	0x00005f20
        /*044c*/ 	.word	0x00000008
        /*0450*/ 	.word	0x00000000
        /*0454*/ 	.short	0x010a
        /*0456*/ 	.byte	0x3f
	.zero		1


	//   ....[58]....
        /*0458*/ 	.word	0x00005fb0
        /*045c*/ 	.word	0x0000000b
        /*0460*/ 	.word	0x00000000
        /*0464*/ 	.short	0x010a
        /*0466*/ 	.byte	0x3f
	.zero		1


	//   ....[59]....
        /*0468*/ 	.word	0x00006040
        /*046c*/ 	.word	0x00000003
        /*0470*/ 	.word	0x00000000
        /*0474*/ 	.short	0x010a
        /*0476*/ 	.byte	0x3f
	.zero		1


	//   ....[60]....
        /*0478*/ 	.word	0x000060a0
        /*047c*/ 	.word	0x0000003f
        /*0480*/ 	.word	0x00000000
        /*0484*/ 	.short	0x010a
        /*0486*/ 	.byte	0x3f
	.zero		1


	//   ....[61]....
        /*0488*/ 	.word	0x000060f0
        /*048c*/ 	.word	0x00000003
        /*0490*/ 	.word	0x00000000
        /*0494*/ 	.short	0x010a
        /*0496*/ 	.byte	0x3f
	.zero		1


	//   ....[62]....
        /*0498*/ 	.word	0x00006150
        /*049c*/ 	.word	0x00000004
        /*04a0*/ 	.word	0x00000000
        /*04a4*/ 	.short	0x010a
        /*04a6*/ 	.byte	0x3f
	.zero		1


	//   ....[63]....
        /*04a8*/ 	.word	0x000061a0
        /*04ac*/ 	.word	0x0000003f
        /*04b0*/ 	.word	0x00000010
        /*04b4*/ 	.short	0x010a
        /*04b6*/ 	.byte	0x3f
	.zero		1


	//   ....[64]....
        /*04b8*/ 	.word	0x00006270
        /*04bc*/ 	.word	0x0000000a
        /*04c0*/ 	.word	0x00000070
        /*04c4*/ 	.short	0x010a
        /*04c6*/ 	.byte	0x3f
	.zero		1


	//   ....[65]....
        /*04c8*/ 	.word	0x00006340
        /*04cc*/ 	.word	0x00000009
        /*04d0*/ 	.word	0x00000000
        /*04d4*/ 	.short	0x010a
        /*04d6*/ 	.byte	0x3f
	.zero		1


	//   ....[66]....
        /*04d8*/ 	.word	0x00006390
        /*04dc*/ 	.word	0x00000008
        /*04e0*/ 	.word	0x00000000
        /*04e4*/ 	.short	0x010a
        /*04e6*/ 	.byte	0x3f
	.zero		1


	//   ....[67]....
        /*04e8*/ 	.word	0x000063e0
        /*04ec*/ 	.word	0x00000009
        /*04f0*/ 	.word	0x00000000
        /*04f4*/ 	.short	0x010a
        /*04f6*/ 	.byte	0x3f
	.zero		1


	//   ....[68]....
        /*04f8*/ 	.word	0x00006430
        /*04fc*/ 	.word	0x00000008
        /*0500*/ 	.word	0x00000000
        /*0504*/ 	.short	0x010a
        /*0506*/ 	.byte	0x3f
	.zero		1


	//   ....[69]....
        /*0508*/ 	.word	0x00006480
        /*050c*/ 	.word	0x00000009
        /*0510*/ 	.word	0x00000000
        /*0514*/ 	.short	0x010a
        /*0516*/ 	.byte	0x3f
	.zero		1


	//   ....[70]....
        /*0518*/ 	.word	0x000064d0
        /*051c*/ 	.word	0x00000008
        /*0520*/ 	.word	0x00000000
        /*0524*/ 	.short	0x010a
        /*0526*/ 	.byte	0x3f
	.zero		1


	//   ....[71]....
        /*0528*/ 	.word	0x00006520
        /*052c*/ 	.word	0x00000009
        /*0530*/ 	.word	0x00000000
        /*0534*/ 	.short	0x010a
        /*0536*/ 	.byte	0x3f
	.zero		1


	//   ....[72]....
        /*0538*/ 	.word	0x00006570
        /*053c*/ 	.word	0x00000008
        /*0540*/ 	.word	0x00000000
        /*0544*/ 	.short	0x010a
        /*0546*/ 	.byte	0x3f
	.zero		1


	//   ....[73]....
        /*0548*/ 	.word	0x000065c0
        /*054c*/ 	.word	0x00000009
        /*0550*/ 	.word	0x00000000
        /*0554*/ 	.short	0x010a
        /*0556*/ 	.byte	0x3f
	.zero		1


	//   ....[74]....
        /*0558*/ 	.word	0x00006610
        /*055c*/ 	.word	0x00000008
        /*0560*/ 	.word	0x00000000
        /*0564*/ 	.short	0x010a
        /*0566*/ 	.byte	0x3f
	.zero		1


	//   ....[75]....
        /*0568*/ 	.word	0x00006660
        /*056c*/ 	.word	0x00000009
        /*0570*/ 	.word	0x00000000
        /*0574*/ 	.short	0x010a
        /*0576*/ 	.byte	0x3f
	.zero		1


	//   ....[76]....
        /*0578*/ 	.word	0x000066b0
        /*057c*/ 	.word	0x00000008
        /*0580*/ 	.word	0x00000000
        /*0584*/ 	.short	0x010a
        /*0586*/ 	.byte	0x3f
	.zero		1


	//   ....[77]....
        /*0588*/ 	.word	0x00006700
        /*058c*/ 	.word	0x0000000b
        /*0590*/ 	.word	0x00000000
        /*0594*/ 	.short	0x010a
        /*0596*/ 	.byte	0x3f
	.zero		1


	//----- nvinfo : EIATTR_NUM_MBARRIERS
	.align		4
.L_37:
        /*0598*/ 	.byte	0x03, 0x38
        /*059a*/ 	.short	0x0022


	//----- nvinfo : EIATTR_EXIT_INSTR_OFFSETS
	.align		4
        /*059c*/ 	.byte	0x04, 0x1c
        /*059e*/ 	.short	(.L_39 - .L_38)


	//   ....[0]....
.L_38:
        /*05a0*/ 	.word	0x00001300


	//   ....[1]....
        /*05a4*/ 	.word	0x00001360


	//   ....[2]....
        /*05a8*/ 	.word	0x00004b20


	//   ....[3]....
        /*05ac*/ 	.word	0x00004b50


	//   ....[4]....
        /*05b0*/ 	.word	0x00006090


	//----- nvinfo : EIATTR_MAX_THREADS
	.align		4
.L_39:
        /*05b4*/ 	.byte	0x04, 0x05
        /*05b6*/ 	.short	(.L_41 - .L_40)
.L_40:
        /*05b8*/ 	.word	0x00000180
        /*05bc*/ 	.word	0x00000001
        /*05c0*/ 	.word	0x00000001


	//----- nvinfo : EIATTR_CRS_STACK_SIZE
	.align		4
.L_41:
        /*05c4*/ 	.byte	0x04, 0x1e
        /*05c6*/ 	.short	(.L_43 - .L_42)
.L_42:
        /*05c8*/ 	.word	0x00000000


	//----- nvinfo : EIATTR_CBANK_PARAM_SIZE
	.align		4
.L_43:
        /*05cc*/ 	.byte	0x03, 0x19
        /*05ce*/ 	.short	0x0470


	//----- nvinfo : EIATTR_PARAM_CBANK
	.align		4
        /*05d0*/ 	.byte	0x04, 0x0a
        /*05d2*/ 	.short	(.L_45 - .L_44)
	.align		4
.L_44:
        /*05d4*/ 	.word	index@(.nv.constant0._ZN7cutlass13device_kernelINS_4gemm6kernel13GemmUniversalIN4cute5tupleIJiiiiEEENS1_10collective13CollectiveMmaINS1_34MainloopSm90TmaGmmaWarpSpecializedILi14ENS5_IJNS4_1CILi1EEESB_SB_EEENS1_32KernelTmaWarpSpecializedPingpongEEENS5_IJNSA_ILi64EEESF_SF_EEENS_10bfloat16_tENS5_IJSB_llEEESH_SI_NS4_8TiledMMAINS4_8MMA_AtomIJNS4_4SM904GMMA27MMA_64x64x16_F32BF16BF16_SSILNSM_5MajorE1ELSO_1ELNSM_7ScaleInE1ELSP_1EEEEEENS4_6LayoutISC_NS5_IJNSA_ILi0EEEST_ST_EEEEENS5_IJNS4_10UnderscoreESW_SW_EEEEENS4_13SM90_TMA_LOADENS4_14ComposedLayoutINS4_7SwizzleILi3ELi4ELi3EEENS4_18smem_ptr_flag_bitsILi16EEENSS_INS5_IJSF_NSA_ILi8EEEEEENS5_IJSB_SF_EEEEEEEvNS4_8identityESZ_S19_vS1A_EENS_8epilogue10collective6detail29Sm90TmaWarpSpecializedAdapterINS1D_15DefaultEpilogueISH_NS5_IJlSB_lEEES1H_NS1C_6thread17LinearCombinationISH_Li1EffLNS1I_9ScaleType4KindE0ELNS_15FloatRoundStyleE2ESH_EENS1_15EpilogueDefaultEEEEEvvEEEEvNT_6ParamsE)
        /*05d8*/ 	.short	0x0210
        /*05da*/ 	.short	0x0470


	//----- nvinfo : EIATTR_SW_WAR
	.align		4
.L_45:
        /*05dc*/ 	.byte	0x04, 0x36
        /*05de*/ 	.short	(.L_47 - .L_46)
.L_46:
        /*05e0*/ 	.word	0x00000008
.L_47:


//--------------------- .nv.callgraph             --------------------------
	.section	.nv.callgraph,"",@"SHT_CUDA_CALLGRAPH"
	.align	4
	.sectionentsize	8
	.align		4
        /*0000*/ 	.word	0x00000000
	.align		4
        /*0004*/ 	.word	0xffffffff
	.align		4
        /*0008*/ 	.word	index@(_ZN7cutlass13device_kernelINS_4gemm6kernel13GemmUniversalIN4cute5tupleIJiiiiEEENS1_10collective13CollectiveMmaINS1_34MainloopSm90TmaGmmaWarpSpecializedILi14ENS5_IJNS4_1CILi1EEESB_SB_EEENS1_32KernelTmaWarpSpecializedPingpongEEENS5_IJNSA_ILi64EEESF_SF_EEENS_10bfloat16_tENS5_IJSB_llEEESH_SI_NS4_8TiledMMAINS4_8MMA_AtomIJNS4_4SM904GMMA27MMA_64x64x16_F32BF16BF16_SSILNSM_5MajorE1ELSO_1ELNSM_7ScaleInE1ELSP_1EEEEEENS4_6LayoutISC_NS5_IJNSA_ILi0EEEST_ST_EEEEENS5_IJNS4_10UnderscoreESW_SW_EEEEENS4_13SM90_TMA_LOADENS4_14ComposedLayoutINS4_7SwizzleILi3ELi4ELi3EEENS4_18smem_ptr_flag_bitsILi16EEENSS_INS5_IJSF_NSA_ILi8EEEEEENS5_IJSB_SF_EEEEEEEvNS4_8identityESZ_S19_vS1A_EENS_8epilogue10collective6detail29Sm90TmaWarpSpecializedAdapterINS1D_15DefaultEpilogueISH_NS5_IJlSB_lEEES1H_NS1C_6thread17LinearCombinationISH_Li1EffLNS1I_9ScaleType4KindE0ELNS_15FloatRoundStyleE2ESH_EENS1_15EpilogueDefaultEEEEEvvEEEEvNT_6ParamsE)
	.align		4
        /*000c*/ 	.word	index@(__assertfail)
	.align		4
        /*0010*/ 	.word	0x00000000
	.align		4
        /*0014*/ 	.word	0xfffffffe
	.align		4
        /*0018*/ 	.word	0x00000000
	.align		4
        /*001c*/ 	.word	0xfffffffd
	.align		4
        /*0020*/ 	.word	0x00000000
	.align		4
        /*0024*/ 	.word	0xfffffffc


//--------------------- .nv.constant4             --------------------------
	.section	.nv.constant4,"a",@progbits
	.align	8
	.align		8
.nv.constant4:
        /*0000*/ 	.dword	__assertfail
	.align		8
        /*0008*/ 	.dword	__unnamed_1
	.align		8
        /*0010*/ 	.dword	_ZN39_INTERNAL_f690fa2f_4_k_cu_0ce24db5_25774cuda3std3__45__cpo5beginE
	.align		8
        /*0018*/ 	.dword	_ZN39_INTERNAL_f690fa2f_4_k_cu_0ce24db5_25774cuda3std3__45__cpo3endE
	.align		8
        /*0020*/ 	.dword	_ZN39_INTERNAL_f690fa2f_4_k_cu_0ce24db5_25774cuda3std3__45__cpo6cbeginE
	.align		8
        /*0028*/ 	.dword	_ZN39_INTERNAL_f690fa2f_4_k_cu_0ce24db5_25774cuda3std3__45__cpo4cendE
	.align		8
        /*0030*/ 	.dword	_ZN39_INTERNAL_f690fa2f_4_k_cu_0ce24db5_25774cuda3std3__441_GLOBAL__N__f690fa2f_4_k_cu_0ce24db5_25776ignoreE
	.align		8
        /*0038*/ 	.dword	_ZN39_INTERNAL_f690fa2f_4_k_cu_0ce24db5_25774cuda3std3__419piecewise_constructE
	.align		8
        /*0040*/ 	.dword	_ZN39_INTERNAL_f690fa2f_4_k_cu_0ce24db5_25774cuda3std3__48in_placeE
	.align		8
        /*0048*/ 	.dword	_ZN39_INTERNAL_f690fa2f_4_k_cu_0ce24db5_25774cuda3std6ranges3__45__cpo4swapE
	.align		8
        /*0050*/ 	.dword	_ZN39_INTERNAL_f690fa2f_4_k_cu_0ce24db5_25774cuda3std6ranges3__45__cpo9iter_moveE
	.align		8
        /*0058*/ 	.dword	_ZN39_INTERNAL_f690fa2f_4_k_cu_0ce24db5_25774cute7productE
	.align		8
        /*0060*/ 	.dword	_ZN39_INTERNAL_f690fa2f_4_k_cu_0ce24db5_25774cute1_E
	.align		8
        /*0068*/ 	.dword	$str$22
	.align		8
        /*0070*/ 	.dword	$str$23


//--------------------- .text._ZN7cutlass13device_kernelINS_4gemm6kernel13GemmUniversalIN4cute5tupleIJiiiiEEENS1_10collective13CollectiveMmaINS1_34MainloopSm90TmaGmmaWarpSpecializedILi14ENS5_IJNS4_1CILi1EEESB_SB_EEENS1_32KernelTmaWarpSpecializedPingpongEEENS5_IJNSA_ILi64EEESF_SF_EEENS_10bfloat16_tENS5_IJSB_llEEESH_SI_NS4_8TiledMMAINS4_8MMA_AtomIJNS4_4SM904GMMA27MMA_64x64x16_F32BF16BF16_SSILNSM_5MajorE1ELSO_1ELNSM_7ScaleInE1ELSP_1EEEEEENS4_6LayoutISC_NS5_IJNSA_ILi0EEEST_ST_EEEEENS5_IJNS4_10UnderscoreESW_SW_EEEEENS4_13SM90_TMA_LOADENS4_14ComposedLayoutINS4_7SwizzleILi3ELi4ELi3EEENS4_18smem_ptr_flag_bitsILi16EEENSS_INS5_IJSF_NSA_ILi8EEEEEENS5_IJSB_SF_EEEEEEEvNS4_8identityESZ_S19_vS1A_EENS_8epilogue10collective6detail29Sm90TmaWarpSpecializedAdapterINS1D_15DefaultEpilogueISH_NS5_IJlSB_lEEES1H_NS1C_6thread17LinearCombinationISH_Li1EffLNS1I_9ScaleType4KindE0ELNS_15FloatRoundStyleE2ESH_EENS1_15EpilogueDefaultEEEEEvvEEEEvNT_6ParamsE --------------------------
	.section	.text._ZN7cutlass13device_kernelINS_4gemm6kernel13GemmUniversalIN4cute5tupleIJiiiiEEENS1_10collective13CollectiveMmaINS1_34MainloopSm90TmaGmmaWarpSpecializedILi14ENS5_IJNS4_1CILi1EEESB_SB_EEENS1_32KernelTmaWarpSpecializedPingpongEEENS5_IJNSA_ILi64EEESF_SF_EEENS_10bfloat16_tENS5_IJSB_llEEESH_SI_NS4_8TiledMMAINS4_8MMA_AtomIJNS4_4SM904GMMA27MMA_64x64x16_F32BF16BF16_SSILNSM_5MajorE1ELSO_1ELNSM_7ScaleInE1ELSP_1EEEEEENS4_6LayoutISC_NS5_IJNSA_ILi0EEEST_ST_EEEEENS5_IJNS4_10UnderscoreESW_SW_EEEEENS4_13SM90_TMA_LOADENS4_14ComposedLayoutINS4_7SwizzleILi3ELi4ELi3EEENS4_18smem_ptr_flag_bitsILi16EEENSS_INS5_IJSF_NSA_ILi8EEEEEENS5_IJSB_SF_EEEEEEEvNS4_8identityESZ_S19_vS1A_EENS_8epilogue10collective6detail29Sm90TmaWarpSpecializedAdapterINS1D_15DefaultEpilogueISH_NS5_IJlSB_lEEES1H_NS1C_6thread17LinearCombinationISH_Li1EffLNS1I_9ScaleType4KindE0ELNS_15FloatRoundStyleE2ESH_EENS1_15EpilogueDefaultEEEEEvvEEEEvNT_6ParamsE,"ax",@progbits
	.align	128
.text._ZN7cutlass13device_kernelINS_4gemm6kernel13GemmUniversalIN4cute5tupleIJiiiiEEENS1_10collective13CollectiveMmaINS1_34MainloopSm90TmaGmmaWarpSpecializedILi14ENS5_IJNS4_1CILi1EEESB_SB_EEENS1_32KernelTmaWarpSpecializedPingpongEEENS5_IJNSA_ILi64EEESF_SF_EEENS_10bfloat16_tENS5_IJSB_llEEESH_SI_NS4_8TiledMMAINS4_8MMA_AtomIJNS4_4SM904GMMA27MMA_64x64x16_F32BF16BF16_SSILNSM_5MajorE1ELSO_1ELNSM_7ScaleInE1ELSP_1EEEEEENS4_6LayoutISC_NS5_IJNSA_ILi0EEEST_ST_EEEEENS5_IJNS4_10UnderscoreESW_SW_EEEEENS4_13SM90_TMA_LOADENS4_14ComposedLayoutINS4_7SwizzleILi3ELi4ELi3EEENS4_18smem_ptr_flag_bitsILi16EEENSS_INS5_IJSF_NSA_ILi8EEEEEENS5_IJSB_SF_EEEEEEEvNS4_8identityESZ_S19_vS1A_EENS_8epilogue10collective6detail29Sm90TmaWarpSpecializedAdapterINS1D_15DefaultEpilogueISH_NS5_IJlSB_lEEES1H_NS1C_6thread17LinearCombinationISH_Li1EffLNS1I_9ScaleType4KindE0ELNS_15FloatRoundStyleE2ESH_EENS1_15EpilogueDefaultEEEEEvvEEEEvNT_6ParamsE:
        .type           _ZN7cutlass13device_kernelINS_4gemm6kernel13GemmUniversalIN4cute5tupleIJiiiiEEENS1_10collective13CollectiveMmaINS1_34MainloopSm90TmaGmmaWarpSpecializedILi14ENS5_IJNS4_1CILi1EEESB_SB_EEENS1_32KernelTmaWarpSpecializedPingpongEEENS5_IJNSA_ILi64EEESF_SF_EEENS_10bfloat16_tENS5_IJSB_llEEESH_SI_NS4_8TiledMMAINS4_8MMA_AtomIJNS4_4SM904GMMA27MMA_64x64x16_F32BF16BF16_SSILNSM_5MajorE1ELSO_1ELNSM_7ScaleInE1ELSP_1EEEEEENS4_6LayoutISC_NS5_IJNSA_ILi0EEEST_ST_EEEEENS5_IJNS4_10UnderscoreESW_SW_EEEEENS4_13SM90_TMA_LOADENS4_14ComposedLayoutINS4_7SwizzleILi3ELi4ELi3EEENS4_18smem_ptr_flag_bitsILi16EEENSS_INS5_IJSF_NSA_ILi8EEEEEENS5_IJSB_SF_EEEEEEEvNS4_8identityESZ_S19_vS1A_EENS_8epilogue10collective6detail29Sm90TmaWarpSpecializedAdapterINS1D_15DefaultEpilogueISH_NS5_IJlSB_lEEES1H_NS1C_6thread17LinearCombinationISH_Li1EffLNS1I_9ScaleType4KindE0ELNS_15FloatRoundStyleE2ESH_EENS1_15EpilogueDefaultEEEEEvvEEEEvNT_6ParamsE,@function
        .size           _ZN7cutlass13device_kernelINS_4gemm6kernel13GemmUniversalIN4cute5tupleIJiiiiEEENS1_10collective13CollectiveMmaINS1_34MainloopSm90TmaGmmaWarpSpecializedILi14ENS5_IJNS4_1CILi1EEESB_SB_EEENS1_32KernelTmaWarpSpecializedPingpongEEENS5_IJNSA_ILi64EEESF_SF_EEENS_10bfloat16_tENS5_IJSB_llEEESH_SI_NS4_8TiledMMAINS4_8MMA_AtomIJNS4_4SM904GMMA27MMA_64x64x16_F32BF16BF16_SSILNSM_5MajorE1ELSO_1ELNSM_7ScaleInE1ELSP_1EEEEEENS4_6LayoutISC_NS5_IJNSA_ILi0EEEST_ST_EEEEENS5_IJNS4_10UnderscoreESW_SW_EEEEENS4_13SM90_TMA_LOADENS4_14ComposedLayoutINS4_7SwizzleILi3ELi4ELi3EEENS4_18smem_ptr_flag_bitsILi16EEENSS_INS5_IJSF_NSA_ILi8EEEEEENS5_IJSB_SF_EEEEEEEvNS4_8identityESZ_S19_vS1A_EENS_8epilogue10collective6detail29Sm90TmaWarpSpecializedAdapterINS1D_15DefaultEpilogueISH_NS5_IJlSB_lEEES1H_NS1C_6thread17LinearCombinationISH_Li1EffLNS1I_9ScaleType4KindE0ELNS_15FloatRoundStyleE2ESH_EENS1_15EpilogueDefaultEEEEEvvEEEEvNT_6ParamsE,(.L_x_154 - _ZN7cutlass13device_kernelINS_4gemm6kernel13GemmUniversalIN4cute5tupleIJiiiiEEENS1_10collective13CollectiveMmaINS1_34MainloopSm90TmaGmmaWarpSpecializedILi14ENS5_IJNS4_1CILi1EEESB_SB_EEENS1_32KernelTmaWarpSpecializedPingpongEEENS5_IJNSA_ILi64EEESF_SF_EEENS_10bfloat16_tENS5_IJSB_llEEESH_SI_NS4_8TiledMMAINS4_8MMA_AtomIJNS4_4SM904GMMA27MMA_64x64x16_F32BF16BF16_SSILNSM_5MajorE1ELSO_1ELNSM_7ScaleInE1ELSP_1EEEEEENS4_6LayoutISC_NS5_IJNSA_ILi0EEEST_ST_EEEEENS5_IJNS4_10UnderscoreESW_SW_EEEEENS4_13SM90_TMA_LOADENS4_14ComposedLayoutINS4_7SwizzleILi3ELi4ELi3EEENS4_18smem_ptr_flag_bitsILi16EEENSS_INS5_IJSF_NSA_ILi8EEEEEENS5_IJSB_SF_EEEEEEEvNS4_8identityESZ_S19_vS1A_EENS_8epilogue10collective6detail29Sm90TmaWarpSpecializedAdapterINS1D_15DefaultEpilogueISH_NS5_IJlSB_lEEES1H_NS1C_6thread17LinearCombinationISH_Li1EffLNS1I_9ScaleType4KindE0ELNS_15FloatRoundStyleE2ESH_EENS1_15EpilogueDefaultEEEEEvvEEEEvNT_6ParamsE)
        .other          _ZN7cutlass13device_kernelINS_4gemm6kernel13GemmUniversalIN4cute5tupleIJiiiiEEENS1_10collective13CollectiveMmaINS1_34MainloopSm90TmaGmmaWarpSpecializedILi14ENS5_IJNS4_1CILi1EEESB_SB_EEENS1_32KernelTmaWarpSpecializedPingpongEEENS5_IJNSA_ILi64EEESF_SF_EEENS_10bfloat16_tENS5_IJSB_llEEESH_SI_NS4_8TiledMMAINS4_8MMA_AtomIJNS4_4SM904GMMA27MMA_64x64x16_F32BF16BF16_SSILNSM_5MajorE1ELSO_1ELNSM_7ScaleInE1ELSP_1EEEEEENS4_6LayoutISC_NS5_IJNSA_ILi0EEEST_ST_EEEEENS5_IJNS4_10UnderscoreESW_SW_EEEEENS4_13SM90_TMA_LOADENS4_14ComposedLayoutINS4_7SwizzleILi3ELi4ELi3EEENS4_18smem_ptr_flag_bitsILi16EEENSS_INS5_IJSF_NSA_ILi8EEEEEENS5_IJSB_SF_EEEEEEEvNS4_8identityESZ_S19_vS1A_EENS_8epilogue10collective6detail29Sm90TmaWarpSpecializedAdapterINS1D_15DefaultEpilogueISH_NS5_IJlSB_lEEES1H_NS1C_6thread17LinearCombinationISH_Li1EffLNS1I_9ScaleType4KindE0ELNS_15FloatRoundStyleE2ESH_EENS1_15EpilogueDefaultEEEEEvvEEEEvNT_6ParamsE,@"STO_CUDA_ENTRY STV_DEFAULT"
_ZN7cutlass13device_kernelINS_4gemm6kernel13GemmUniversalIN4cute5tupleIJiiiiEEENS1_10collective13CollectiveMmaINS1_34MainloopSm90TmaGmmaWarpSpecializedILi14ENS5_IJNS4_1CILi1EEESB_SB_EEENS1_32KernelTmaWarpSpecializedPingpongEEENS5_IJNSA_ILi64EEESF_SF_EEENS_10bfloat16_tENS5_IJSB_llEEESH_SI_NS4_8TiledMMAINS4_8MMA_AtomIJNS4_4SM904GMMA27MMA_64x64x16_F32BF16BF16_SSILNSM_5MajorE1ELSO_1ELNSM_7ScaleInE1ELSP_1EEEEEENS4_6LayoutISC_NS5_IJNSA_ILi0EEEST_ST_EEEEENS5_IJNS4_10UnderscoreESW_SW_EEEEENS4_13SM90_TMA_LOADENS4_14ComposedLayoutINS4_7SwizzleILi3ELi4ELi3EEENS4_18smem_ptr_flag_bitsILi16EEENSS_INS5_IJSF_NSA_ILi8EEEEEENS5_IJSB_SF_EEEEEEEvNS4_8identityESZ_S19_vS1A_EENS_8epilogue10collective6detail29Sm90TmaWarpSpecializedAdapterINS1D_15DefaultEpilogueISH_NS5_IJlSB_lEEES1H_NS1C_6thread17LinearCombinationISH_Li1EffLNS1I_9ScaleType4KindE0ELNS_15FloatRoundStyleE2ESH_EENS1_15EpilogueDefaultEEEEEvvEEEEvNT_6ParamsE:
[----:B------:R-:W0:Y:S02]  /*0000*/  LDC R1, c[0x0][0x28] ;  /* 0x00000a00ff017b82 */ /* 0x000e240000000800 */
[----:B0-----:R-:W-:Y:S01]  /*0010*/  VIADD R1, R1, 0xfffffff8 ;  /* 0xfffffff801017836 */ /* 0x001fe20000000000 */
[----:B------:R-:W0:Y:S01]  /*0020*/  S2R R4, SR_TID.X ;  /* 0x0000000000047919 */ /* 0x000e220000002100 */
[----:B------:R-:W-:Y:S01]  /*0030*/  ELECT P0, URZ, PT ;  /* 0x00000000003f782f */ /* 0x000fe20003800000 */
[----:B------:R-:W-:Y:S01]  /*0040*/  BSSY B0, `(.L_x_0) ;  /* 0x000000f000007945 */ /* 0x000fe20003800000 */
[--C-:B0-----:R-:W-:Y:S02]  /*0050*/  SHF.R.U32.HI R0, RZ, 0x5, R4.reuse ;  /* 0x00000005ff007819 */ /* 0x101fe40000011604 */
[----:B------:R-:W-:-:S03]  /*0060*/  SHF.R.U32.HI R5, RZ, 0x7, R4 ;  /* 0x00000007ff057819 */ /* 0x000fc60000011604 */
[----:B------:R-:W0:Y:S04]  /*0070*/  SHFL.IDX PT, R2, R0, RZ, 0x1f ;  /* 0x00001fff00027589 */ /* 0x000e2800000e0000 */
[----:B------:R1:W2:Y:S01]  /*0080*/  SHFL.IDX PT, R8, R5, RZ, 0x1f ;  /* 0x00001fff05087589 */ /* 0x0002a200000e0000 */
[----:B0-----:R-:W-:-:S13]  /*0090*/  ISETP.NE.OR P0, PT, R2, RZ, !P0 ;  /* 0x000000ff0200720c */ /* 0x001fda0004705670 */
[----:B-12---:R-:W-:Y:S05]  /*00a0*/  @P0 BRA `(.L_x_1) ;  /* 0x0000000000200947 */ /* 0x006fea0003800000 */
[----:B------:R-:W-:Y:S02]  /*00b0*/  ULDC.64 UR4, c[0x0][0x198] ;  /* 0x0000660000047ab9 */ /* 0x000fe40000000a00 */
[----:B------:R-:W-:Y:S02]  /*00c0*/  UIADD3 UR6, UP0, UR4, 0xf0, URZ ;  /* 0x000000f004067890 */ /* 0x000fe4000ff1e03f */
[----:B------:R-:W-:Y:S02]  /*00d0*/  UIADD3 UR4, UP1, UR4, 0x1f0, URZ ;  /* 0x000001f004047890 */ /* 0x000fe4000ff3e03f */
[----:B------:R-:W-:Y:S02]  /*00e0*/  UIADD3.X UR7, URZ, UR5, URZ, UP0, !UPT ;  /* 0x000000053f077290 */ /* 0x000fe400087fe43f */
[----:B------:R-:W-:-:S07]  /*00f0*/  UIADD3.X UR5, URZ, UR5, URZ, UP1, !UPT ;  /* 0x000000053f057290 */ /* 0x000fce0008ffe43f */
[----:B------:R0:W-:Y:S02]  /*0100*/  UTMACCTL.PF [UR6] ;  /* 0x00000000060079b9 */ /* 0x0001e40008040000 */
[----:B------:R0:W-:Y:S02]  /*0110*/  UTMACCTL.PF [UR4] ;  /* 0x00000000040079b9 */ /* 0x0001e40008040000 */
[----:B0-----:R-:W-:Y:S01]  /*0120*/  NOP ;  /* 0x0000000000007918 */ /* 0x001fe20000000000 */
.L_x_1:
[----:B------:R-:W-:Y:S05]  /*0130*/  BSYNC B0 ;  /* 0x0000000000007941 */ /* 0x000fea0003800000 */
.L_x_0:
[----:B------:R-:W0:Y:S02]  /*0140*/  SHFL.IDX PT, R3, R0, RZ, 0x1f ;  /* 0x00001fff00037589 */ /* 0x000e2400000e0000 */
[----:B0-----:R-:W-:-:S13]  /*0150*/  ISETP.NE.AND P0, PT, R3, RZ, PT ;  /* 0x000000ff0300720c */ /* 0x001fda0003f05270 */
[----:B------:R-:W-:Y:S05]  /*0160*/  @P0 BRA `(.L_x_2) ;  /* 0x0000000000b40947 */ /* 0x000fea0003800000 */
[----:B------:R-:W-:Y:S01]  /*0170*/  ELECT P0, URZ, PT ;  /* 0x00000000003f782f */ /* 0x000fe20003800000 */
[----:B------:R-:W-:-:S12]  /*0180*/  BSSY B0, `(.L_x_2) ;  /* 0x000002b000007945 */ /* 0x000fd80003800000 */
[----:B------:R-:W-:Y:S05]  /*0190*/  @!P0 BRA `(.L_x_3) ;  /* 0x0000000000a48947 */ /* 0x000fea0003800000 */
[----:B------:R-:W0:Y:S01]  /*01a0*/  S2UR UR8, SR_CgaCtaId ;  /* 0x00000000000879c3 */ /* 0x000e220000008800 */
[----:B------:R-:W-:Y:S01]  /*01b0*/  UMOV UR4, 0x400 ;  /* 0x0000040000047882 */ /* 0x000fe20000000000 */
[----:B------:R-:W-:Y:S01]  /*01c0*/  UMOV UR5, 0x1 ;  /* 0x0000000100057882 */ /* 0x000fe20000000000 */
[----:B------:R-:W-:Y:S02]  /*01d0*/  UMOV UR6, 0x80 ;  /* 0x0000008000067882 */ /* 0x000fe40000000000 */
[----:B------:R-:W-:-:S04]  /*01e0*/  UIADD3 UR6, -UR6, 0x100000, URZ ;  /* 0x0010000006067890 */ /* 0x000fc8000fffe13f */
[----:B------:R-:W-:Y:S02]  /*01f0*/  USHF.L.U32 UR7, UR6, 0xb, URZ ;  /* 0x0000000b06077899 */ /* 0x000fe4000800063f */
[----:B------:R-:W-:Y:S02]  /*0200*/  USHF.L.U32 UR6, UR6, 0x1, URZ ;  /* 0x0000000106067899 */ /* 0x000fe4000800063f */
[----:B0-----:R-:W-:Y:S02]  /*0210*/  ULEA UR8, UR8, UR4, 0x18 ;  /* 0x0000000408087291 */ /* 0x001fe4000f8ec03f */
[----:B------:R-:W-:-:S04]  /*0220*/  UIADD3 UR4, -UR5, 0x100000, URZ ;  /* 0x0010000005047890 */ /* 0x000fc8000fffe13f */
[----:B------:R-:W-:Y:S02]  /*0230*/  USHF.L.U32 UR5, UR4, 0xb, URZ ;  /* 0x0000000b04057899 */ /* 0x000fe4000800063f */
[----:B------:R-:W-:Y:S01]  /*0240*/  USHF.L.U32 UR4, UR4, 0x1, URZ ;  /* 0x0000000104047899 */ /* 0x000fe2000800063f */
[----:B------:R-:W0:Y:S11]  /*0250*/  FENCE.VIEW.ASYNC.S ;  /* 0x00000000000073c6 */ /* 0x000e360000000000 */
[----:B0-----:R0:W1:Y:S01]  /*0260*/  SYNCS.EXCH.64 URZ, [UR8], UR4 ;  /* 0x00000004083f75b2 */ /* 0x0010620008000100 */
[----:B------:R0:W2:Y:S01]  /*0270*/  SYNCS.EXCH.64 URZ, [UR8+0x70], UR6 ;  /* 0x00007006083f75b2 */ /* 0x0000a20008000100 */
[----:B------:R0:W3:Y:S01]  /*0280*/  SYNCS.EXCH.64 URZ, [UR8+0x8], UR4 ;  /* 0x00000804083f75b2 */ /* 0x0000e20008000100 */
[----:B------:R0:W4:Y:S01]  /*0290*/  SYNCS.EXCH.64 URZ, [UR8+0x78], UR6 ;  /* 0x00007806083f75b2 */ /* 0x0001220008000100 */
[----:B------:R0:W0:Y:S01]  /*02a0*/  SYNCS.EXCH.64 URZ, [UR8+0x10], UR4 ;  /* 0x00001004083f75b2 */ /* 0x0000220008000100 */
        /* <DEDUP_REMOVED lines=23> */
[----:B-1234-:R-:W-:Y:S01]  /*0420*/  NOP ;  /* 0x0000000000007918 */ /* 0x01efe20000000000 */
.L_x_3:
[----:B0-----:R-:W-:Y:S05]  /*0430*/  BSYNC B0 ;  /* 0x0000000000007941 */ /* 0x001fea0003800000 */
.L_x_2:
[----:B------:R-:W0:Y:S01]  /*0440*/  SHFL.IDX PT, R6, R0, RZ, 0x1f ;  /* 0x00001fff00067589 */ /* 0x000e2200000e0000 */
[----:B------:R-:W-:Y:S01]  /*0450*/  ELECT P0, URZ, PT ;  /* 0x00000000003f782f */ /* 0x000fe20003800000 */
[----:B------:R-:W-:Y:S01]  /*0460*/  NOP ;  /* 0x0000000000007918 */ /* 0x000fe20000000000 */
[----:B------:R-:W-:Y:S01]  /*0470*/  ELECT P1, URZ, PT ;  /* 0x00000000003f782f */ /* 0x000fe20003820000 */
[----:B------:R-:W1:Y:S01]  /*0480*/  SHFL.IDX PT, R3, R0, RZ, 0x1f ;  /* 0x00001fff00037589 */ /* 0x000e6200000e0000 */
[----:B------:R-:W-:Y:S01]  /*0490*/  UMOV UR4, 0x20 ;  /* 0x0000002000047882 */ /* 0x000fe20000000000 */
[----:B------:R-:W-:Y:S01]  /*04a0*/  UMOV UR11, 0x80 ;  /* 0x00000080000b7882 */ /* 0x000fe20000000000 */
[----:B------:R-:W-:Y:S01]  /*04b0*/  NOP ;  /* 0x0000000000007918 */ /* 0x000fe20000000000 */
[C---:B------:R-:W-:Y:S01]  /*04c0*/  VIADD R33, R8.reuse, 0xffffffff ;  /* 0xffffffff08217836 */ /* 0x040fe20000000000 */
[----:B------:R-:W2:Y:S01]  /*04d0*/  SHFL.IDX PT, R5, R5, RZ, 0x1f ;  /* 0x00001fff05057589 */ /* 0x000ea200000e0000 */
[----:B------:R-:W-:Y:S01]  /*04e0*/  ULDC.64 UR36, c[0x0][0x208] ;  /* 0x0000820000247ab9 */ /* 0x000fe20000000a00 */
[----:B------:R-:W-:-:S02]  /*04f0*/  ISETP.NE.AND P2, PT, R8, RZ, PT ;  /* 0x000000ff0800720c */ /* 0x000fc40003f45270 */
[----:B------:R-:W-:Y:S02]  /*0500*/  ISETP.GE.U32.AND P3, PT, R33, 0x2, PT ;  /* 0x000000022100780c */ /* 0x000fe40003f66070 */
[----:B0-----:R-:W-:Y:S02]  /*0510*/  ISETP.NE.OR P0, PT, R6, RZ, !P0 ;  /* 0x000000ff0600720c */ /* 0x001fe40004705670 */
[----:B-1----:R-:W-:Y:S02]  /*0520*/  ISETP.NE.OR P1, PT, R3, RZ, !P1 ;  /* 0x000000ff0300720c */ /* 0x002fe40004f25670 */
[----:B------:R-:W-:-:S04]  /*0530*/  SHF.R.S32.HI R3, RZ, 0x1f, R2 ;  /* 0x0000001fff037819 */ /* 0x000fc80000011402 */
[----:B------:R-:W-:-:S05]  /*0540*/  LEA.HI R3, R3, R2, RZ, 0x2 ;  /* 0x0000000203037211 */ /* 0x000fca00078f10ff */
[----:B------:R-:W-:Y:S01]  /*0550*/  VOTEU.ALL UP0, P0 ;  /* 0x00000000003f7886 */ /* 0x000fe20000000000 */
[----:B------:R-:W-:Y:S01]  /*0560*/  LOP3.LUT R3, R3, 0xfffffffc, RZ, 0xc0, !PT ;  /* 0xfffffffc03037812 */ /* 0x000fe200078ec0ff */
[----:B------:R-:W-:-:S03]  /*0570*/  VOTEU.ALL UP1, P1 ;  /* 0x00000000003f7886 */ /* 0x000fc60000820000 */
[----:B------:R-:W0:Y:S01]  /*0580*/  @!UP0 S2UR UR7, SR_CgaCtaId ;  /* 0x00000000000789c3 */ /* 0x000e220000008800 */
[----:B------:R-:W-:Y:S01]  /*0590*/  @!UP0 UMOV UR6, 0x400 ;  /* 0x0000040000068882 */ /* 0x000fe20000000000 */
[----:B------:R-:W-:-:S04]  /*05a0*/  @!UP0 UIADD3 UR4, -UR4, 0x100000, URZ ;  /* 0x0010000004048890 */ /* 0x000fc8000fffe13f */
[----:B------:R-:W-:Y:S02]  /*05b0*/  @!UP0 USHF.L.U32 UR5, UR4, 0xb, URZ ;  /* 0x0000000b04058899 */ /* 0x000fe4000800063f */
[----:B------:R-:W-:Y:S01]  /*05c0*/  @!UP0 USHF.L.U32 UR4, UR4, 0x1, URZ ;  /* 0x0000000104048899 */ /* 0x000fe2000800063f */
[----:B------:R-:W-:Y:S01]  /*05d0*/  IMAD.IADD R0, R2, 0x1, -R3 ;  /* 0x0000000102007824 */ /* 0x000fe200078e0a03 */
[----:B------:R-:W-:Y:S01]  /*05e0*/  @!UP1 UMOV UR9, 0x400 ;  /* 0x0000040000099882 */ /* 0x000fe20000000000 */
[----:B------:R-:W-:Y:S01]  /*05f0*/  VOTEU.ALL UP2, P1 ;  /* 0x00000000003f7886 */ /* 0x000fe20000840000 */
[----:B------:R-:W-:Y:S01]  /*0600*/  VOTEU.ALL UP3, P1 ;  /* 0x00000000003f7886 */ /* 0x000fe20000860000 */
[----:B------:R-:W-:Y:S01]  /*0610*/  VOTEU.ALL UP4, P1 ;  /* 0x00000000003f7886 */ /* 0x000fe20000880000 */
[----:B------:R-:W1:Y:S01]  /*0620*/  @!UP1 S2UR UR10, SR_CgaCtaId ;  /* 0x00000000000a99c3 */ /* 0x000e620000008800 */
[----:B------:R-:W-:Y:S01]  /*0630*/  VOTEU.ALL UP5, P1 ;  /* 0x00000000003f7886 */ /* 0x000fe200008a0000 */
[----:B------:R-:W-:-:S04]  /*0640*/  SHF.R.S32.HI R3, RZ, 0x1f, R4 ;  /* 0x0000001fff037819 */ /* 0x000fc80000011404 */
[----:B------:R-:W-:-:S04]  /*0650*/  LEA.HI R3, R3, R4, RZ, 0x7 ;  /* 0x0000000403037211 */ /* 0x000fc800078f38ff */
[----:B------:R-:W-:-:S05]  /*0660*/  LOP3.LUT R3, R3, 0xffffff80, RZ, 0xc0, !PT ;  /* 0xffffff8003037812 */ /* 0x000fca00078ec0ff */
[----:B------:R-:W-:Y:S01]  /*0670*/  IMAD.IADD R3, R4, 0x1, -R3 ;  /* 0x0000000104037824 */ /* 0x000fe200078e0a03 */
[----:B0-----:R-:W-:Y:S02]  /*0680*/  @!UP0 ULEA UR8, UR7, UR6, 0x18 ;  /* 0x0000000607088291 */ /* 0x001fe4000f8ec03f */
[----:B------:R-:W-:-:S04]  /*0690*/  @!UP1 UIADD3 UR6, -UR11, 0x100000, URZ ;  /* 0x001000000b069890 */ /* 0x000fc8000fffe13f */
[----:B------:R-:W-:Y:S02]  /*06a0*/  @!UP1 USHF.L.U32 UR7, UR6, 0xb, URZ ;  /* 0x0000000b06079899 */ /* 0x000fe4000800063f */
[----:B------:R-:W-:Y:S01]  /*06b0*/  @!UP1 USHF.L.U32 UR6, UR6, 0x1, URZ ;  /* 0x0000000106069899 */ /* 0x000fe2000800063f */
[----:B------:R-:W-:Y:S01]  /*06c0*/  VOTEU.ALL UP0, P0 ;  /* 0x00000000003f7886 */ /* 0x000fe20000000000 */
[----:B-1----:R-:W-:Y:S01]  /*06d0*/  @!UP1 ULEA UR9, UR10, UR9, 0x18 ;  /* 0x000000090a099291 */ /* 0x002fe2000f8ec03f */
[----:B------:R-:W-:Y:S02]  /*06e0*/  VOTEU.ALL UP1, P0 ;  /* 0x00000000003f7886 */ /* 0x000fe40000020000 */
[----:B------:R-:W-:Y:S01]  /*06f0*/  ULDC.64 UR10, c[0x0][0x598] ;  /* 0x00016600000a7ab9 */ /* 0x000fe20000000a00 */
[----:B------:R-:W-:Y:S01]  /*0700*/  ISETP.NE.AND P0, PT, R0, 0x3, PT ;  /* 0x000000030000780c */ /* 0x000fe20003f05270 */
[----:B------:R-:W0:Y:S02]  /*0710*/  FENCE.VIEW.ASYNC.S ;  /* 0x00000000000073c6 */ /* 0x000e240000000000 */
[----:B0-----:R0:W1:Y:S01]  /*0720*/  @!UP0 SYNCS.EXCH.64 URZ, [UR8+0x110], UR4 ;  /* 0x00011004083f85b2 */ /* 0x0010620008000100 */
[----:B------:R-:W-:-:S02]  /*0730*/  ISETP.NE.U32.AND P1, PT, RZ, UR10, PT ;  /* 0x0000000aff007c0c */ /* 0x000fc4000bf25070 */
[----:B------:R-:W-:Y:S02]  /*0740*/  ISETP.EQ.OR P0, PT, R0, RZ, !P0 ;  /* 0x000000ff0000720c */ /* 0x000fe40004702670 */
[----:B------:R-:W-:Y:S02]  /*0750*/  ISETP.NE.AND.EX P1, PT, RZ, UR11, PT, P1 ;  /* 0x0000000bff007c0c */ /* 0x000fe4000bf25310 */
[----:B------:R-:W-:-:S04]  /*0760*/  ISETP.EQ.AND P0, PT, R8, RZ, P0 ;  /* 0x000000ff0800720c */ /* 0x000fc80000702270 */
[----:B------:R-:W-:-:S04]  /*0770*/  SEL R16, RZ, 0x1, !P0 ;  /* 0x00000001ff107807 */ /* 0x000fc80004000000 */
[----:B------:R-:W-:Y:S01]  /*0780*/  SEL R16, R16, 0x2, P3 ;  /* 0x0000000210107807 */ /* 0x000fe20001800000 */
[----:B------:R0:W1:Y:S01]  /*0790*/  @!UP1 SYNCS.EXCH.64 URZ, [UR8+0x118], UR4 ;  /* 0x00011804083f95b2 */ /* 0x0000620008000100 */
[----:B------:R-:W-:Y:S01]  /*07a0*/  NOP ;  /* 0x0000000000007918 */ /* 0x000fe20000000000 */
[----:B------:R0:W1:Y:S01]  /*07b0*/  @!UP2 SYNCS.EXCH.64 URZ, [UR9+0xf0], UR6 ;  /* 0x0000f006093fa5b2 */ /* 0x0000620008000100 */
[----:B------:R0:W1:Y:S01]  /*07c0*/  @!UP3 SYNCS.EXCH.64 URZ, [UR9+0xf8], UR6 ;  /* 0x0000f806093fb5b2 */ /* 0x0000620008000100 */
[----:B------:R0:W1:Y:S01]  /*07d0*/  @!UP4 SYNCS.EXCH.64 URZ, [UR9+0x100], UR6 ;  /* 0x00010006093fc5b2 */ /* 0x0000620008000100 */
[----:B------:R0:W1:Y:S01]  /*07e0*/  @!UP5 SYNCS.EXCH.64 URZ, [UR9+0x108], UR6 ;  /* 0x00010806093fd5b2 */ /* 0x0000620008000100 */
[----:B------:R-:W-:Y:S01]  /*07f0*/  NOP ;  /* 0x0000000000007918 */ /* 0x000fe20000000000 */
[----:B-1----:R-:W-:Y:S06]  /*0800*/  BAR.SYNC.DEFER_BLOCKING 0x0 ;  /* 0x0000000000007b1d */ /* 0x002fec0000010000 */
[----:B0-2---:R-:W-:Y:S05]  /*0810*/  @!P1 BRA `(.L_x_4) ;  /* 0x00000000001c9947 */ /* 0x005fea0003800000 */
[----:B------:R-:W0:Y:S02]  /*0820*/  LDC.64 R6, c[0x0][0x598] ;  /* 0x00016600ff067b82 */ /* 0x000e240000000a00 */
[----:B0-----:R-:W2:Y:S02]  /*0830*/  LDG.E.64 R6, desc[UR36][R6.64] ;  /* 0x0000002406067981 */ /* 0x001ea4000c1e1b00 */
[----:B--2---:R-:W-:-:S04]  /*0840*/  ISETP.NE.U32.AND P0, PT, R6, RZ, PT ;  /* 0x000000ff0600720c */ /* 0x004fc80003f05070 */
[----:B------:R-:W-:-:S13]  /*0850*/  ISETP.NE.AND.EX P0, PT, R7, RZ, PT, P0 ;  /* 0x000000ff0700720c */ /* 0x000fda0003f05300 */
[----:B------:R-:W-:Y:S05]  /*0860*/  @!P0 BRA `(.L_x_4) ;  /* 0x0000000000088947 */ /* 0x000fea0003800000 */
[----:B------:R1:W5:Y:S01]  /*0870*/  LD.E R56, desc[UR36][R6.64] ;  /* 0x0000002406387980 */ /* 0x000362000c101900 */
[----:B------:R-:W-:Y:S05]  /*0880*/  BRA `(.L_x_5) ;  /* 0x0000000000247947 */ /* 0x000fea0003800000 */
.L_x_4:
[----:B------:R-:W-:Y:S02]  /*0890*/  ULDC.64 UR4, c[0x0][0x588] ;  /* 0x0001620000047ab9 */ /* 0x000fe40000000a00 */
[----:B------:R-:W-:-:S04]  /*08a0*/  ISETP.NE.U32.AND P0, PT, RZ, UR4, PT ;  /* 0x00000004ff007c0c */ /* 0x000fc8000bf05070 */
[----:B------:R-:W-:-:S13]  /*08b0*/  ISETP.NE.AND.EX P0, PT, RZ, UR5, PT, P0 ;  /* 0x00000005ff007c0c */ /* 0x000fda000bf05300 */
[----:B------:R-:W-:Y:S05]  /*08c0*/  @!P0 BRA `(.L_x_6) ;  /* 0x00000000000c8947 */ /* 0x000fea0003800000 */
[----:B------:R-:W0:Y:S02]  /*08d0*/  LDC.64 R56, c[0x0][0x588] ;  /* 0x00016200ff387b82 */ /* 0x000e240000000a00 */
[----:B0-----:R0:W5:Y:S01]  /*08e0*/  LDG.E R56, desc[UR36][R56.64] ;  /* 0x0000002438387981 */ /* 0x001162000c1e1900 */
[----:B------:R-:W-:Y:S05]  /*08f0*/  BRA `(.L_x_5) ;  /* 0x0000000000087947 */ /* 0x000fea0003800000 */
.L_x_6:
[----:B------:R-:W-:Y:S02]  /*0900*/  ULDC UR4, c[0x0][0x580] ;  /* 0x0001600000047ab9 */ /* 0x000fe40000000800 */
[----:B------:R-:W-:-:S07]  /*0910*/  IMAD.U32 R56, RZ, RZ, UR4 ;  /* 0x00000004ff387e24 */ /* 0x000fce000f8e00ff */
.L_x_5:
[----:B------:R-:W-:Y:S02]  /*0920*/  ULDC.64 UR4, c[0x0][0x5a0] ;  /* 0x0001680000047ab9 */ /* 0x000fe40000000a00 */
[----:B------:R-:W-:-:S04]  /*0930*/  ISETP.NE.U32.AND P0, PT, RZ, UR4, PT ;  /* 0x00000004ff007c0c */ /* 0x000fc8000bf05070 */
[----:B------:R-:W-:-:S13]  /*0940*/  ISETP.NE.AND.EX P0, PT, RZ, UR5, PT, P0 ;  /* 0x00000005ff007c0c */ /* 0x000fda000bf05300 */
[----:B------:R-:W-:Y:S05]  /*0950*/  @!P0 BRA `(.L_x_7) ;  /* 0x00000000001c8947 */ /* 0x000fea0003800000 */
[----:B-1----:R-:W1:Y:S02]  /*0960*/  LDC.64 R6, c[0x0][0x5a0] ;  /* 0x00016800ff067b82 */ /* 0x002e640000000a00 */
[----:B-1----:R-:W2:Y:S02]  /*0970*/  LDG.E.64 R6, desc[UR36][R6.64] ;  /* 0x0000002406067981 */ /* 0x002ea4000c1e1b00 */
[----:B--2---:R-:W-:-:S04]  /*0980*/  ISETP.NE.U32.AND P0, PT, R6, RZ, PT ;  /* 0x000000ff0600720c */ /* 0x004fc80003f05070 */
[----:B------:R-:W-:-:S13]  /*0990*/  ISETP.NE.AND.EX P0, PT, R7, RZ, PT, P0 ;  /* 0x000000ff0700720c */ /* 0x000fda0003f05300 */
[----:B------:R-:W-:Y:S05]  /*09a0*/  @!P0 BRA `(.L_x_7) ;  /* 0x0000000000088947 */ /* 0x000fea0003800000 */
[----:B0-----:R2:W5:Y:S01]  /*09b0*/  LD.E R57, desc[UR36][R6.64] ;  /* 0x0000002406397980 */ /* 0x001562000c101900 */
[----:B------:R-:W-:Y:S05]  /*09c0*/  BRA `(.L_x_8) ;  /* 0x0000000000247947 */ /* 0x000fea0003800000 */
.L_x_7:
[----:B------:R-:W-:Y:S02]  /*09d0*/  ULDC.64 UR4, c[0x0][0x590] ;  /* 0x0001640000047ab9 */ /* 0x000fe40000000a00 */
[----:B------:R-:W-:-:S04]  /*09e0*/  ISETP.NE.U32.AND P0, PT, RZ, UR4, PT ;  /* 0x00000004ff007c0c */ /* 0x000fc8000bf05070 */
[----:B------:R-:W-:-:S13]  /*09f0*/  ISETP.NE.AND.EX P0, PT, RZ, UR5, PT, P0 ;  /* 0x00000005ff007c0c */ /* 0x000fda000bf05300 */
[----:B------:R-:W-:Y:S05]  /*0a00*/  @!P0 BRA `(.L_x_9) ;  /* 0x00000000000c8947 */ /* 0x000fea0003800000 */
[----:B-1----:R-:W0:Y:S02]  /*0a10*/  LDC.64 R6, c[0x0][0x590] ;  /* 0x00016400ff067b82 */ /* 0x002e240000000a00 */
[----:B0-----:R0:W5:Y:S01]  /*0a20*/  LDG.E R57, desc[UR36][R6.64] ;  /* 0x0000002406397981 */ /* 0x001162000c1e1900 */
[----:B------:R-:W-:Y:S05]  /*0a30*/  BRA `(.L_x_8) ;  /* 0x0000000000087947 */ /* 0x000fea0003800000 */
.L_x_9:
[----:B------:R-:W-:Y:S02]  /*0a40*/  ULDC UR4, c[0x0][0x584] ;  /* 0x0001610000047ab9 */ /* 0x000fe40000000800 */
[----:B0-----:R-:W-:-:S07]  /*0a50*/  IMAD.U32 R57, RZ, RZ, UR4 ;  /* 0x00000004ff397e24 */ /* 0x001fce000f8e00ff */
.L_x_8:
[----:B------:R-:W3:Y:S01]  /*0a60*/  LDC R2, c[0x0][0x65c] ;  /* 0x00019700ff027b82 */ /* 0x000ee20000000800 */
[----:B------:R-:W4:Y:S01]  /*0a70*/  S2R R14, SR_CTAID.Y ;  /* 0x00000000000e7919 */ /* 0x000f220000002600 */
[----:B------:R-:W-:Y:S01]  /*0a80*/  ULDC UR6, c[0x0][0x28c] ;  /* 0x0000a30000067ab9 */ /* 0x000fe20000000800 */
[----:B------:R-:W-:Y:S01]  /*0a90*/  ISETP.NE.AND P0, PT, R8, 0x2, PT ;  /* 0x000000020800780c */ /* 0x000fe20003f05270 */
[----:B------:R-:W-:Y:S01]  /*0aa0*/  UIADD3 UR6, UR6, 0x3f, URZ ;  /* 0x0000003f06067890 */ /* 0x000fe2000fffe03f */
[----:B012---:R-:W0:Y:S01]  /*0ab0*/  S2R R6, SR_CTAID.X ;  /* 0x0000000000067919 */ /* 0x007e220000002500 */
[----:B------:R-:W-:Y:S01]  /*0ac0*/  IMAD.MOV.U32 R7, RZ, RZ, RZ ;  /* 0x000000ffff077224 */ /* 0x000fe200078e00ff */
[----:B------:R-:W-:Y:S01]  /*0ad0*/  UMOV UR38, URZ ;  /* 0x0000003f00267c82 */ /* 0x000fe20008000000 */
[----:B------:R-:W-:Y:S01]  /*0ae0*/  USHF.R.S32.HI UR7, URZ, 0x1f, UR6 ;  /* 0x0000001f3f077899 */ /* 0x000fe20008011406 */
[----:B------:R-:W-:Y:S01]  /*0af0*/  UMOV UR39, URZ ;  /* 0x0000003f00277c82 */ /* 0x000fe20008000000 */
[----:B------:R-:W-:-:S02]  /*0b00*/  ULDC.64 UR8, c[0x0][0x650] ;  /* 0x0001940000087ab9 */ /* 0x000fc40000000a00 */
[----:B------:R-:W-:-:S04]  /*0b10*/  ULEA.HI UR7, UR7, UR6, URZ, 0x6 ;  /* 0x0000000607077291 */ /* 0x000fc8000f8f303f */
[----:B------:R-:W-:Y:S01]  /*0b20*/  USHF.R.S32.HI UR40, URZ, 0x6, UR7 ;  /* 0x000000063f287899 */ /* 0x000fe20008011407 */
[----:B---3--:R-:W-:-:S13]  /*0b30*/  ISETP.NE.AND P1, PT, R2, 0x1, PT ;  /* 0x000000010200780c */ /* 0x008fda0003f25270 */
[----:B------:R-:W0:Y:S01]  /*0b40*/  @P1 LDC R19, c[0x0][0x10] ;  /* 0x00000400ff131b82 */ /* 0x000e220000000800 */
[----:B----4-:R-:W-:Y:S02]  /*0b50*/  @P1 IMAD.MOV.U32 R8, RZ, RZ, R14 ;  /* 0x000000ffff081224 */ /* 0x010fe400078e000e */
[----:B------:R-:W-:Y:S02]  /*0b60*/  @P1 IMAD.MOV.U32 R9, RZ, RZ, RZ ;  /* 0x000000ffff091224 */ /* 0x000fe400078e00ff */
[----:B------:R-:W-:-:S03]  /*0b70*/  @P1 IMAD.MOV.U32 R17, RZ, RZ, RZ ;  /* 0x000000ffff111224 */ /* 0x000fc600078e00ff */
[----:B------:R-:W1:Y:S01]  /*0b80*/  @!P1 LDC R11, c[0x0][0xc] ;  /* 0x00000300ff0b9b82 */ /* 0x000e620000000800 */
[----:B------:R-:W-:Y:S01]  /*0b90*/  ULDC UR4, c[0x0][0xc] ;  /* 0x0000030000047ab9 */ /* 0x000fe20000000800 */
[----:B------:R-:W-:Y:S02]  /*0ba0*/  ULDC UR5, c[0x0][0x10] ;  /* 0x0000040000057ab9 */ /* 0x000fe40000000800 */
[----:B------:R-:W-:-:S04]  /*0bb0*/  UIMAD.WIDE.U32 UR4, UR4, UR5, URZ ;  /* 0x00000005040472a5 */ /* 0x000fc8000f8e003f */
[----:B------:R-:W2:Y:S01]  /*0bc0*/  LDC R2, c[0x0][0x14] ;  /* 0x00000500ff027b82 */ /* 0x000ea20000000800 */
[----:B0-----:R-:W-:-:S04]  /*0bd0*/  @P1 IMAD.WIDE.U32 R18, R6, R19, R8 ;  /* 0x0000001306121225 */ /* 0x001fc800078e0008 */
[----:B------:R-:W-:Y:S02]  /*0be0*/  @P1 IMAD.IADD R17, R19, 0x1, R17 ;  /* 0x0000000113111824 */ /* 0x000fe400078e0211 */
[----:B-1----:R-:W-:-:S04]  /*0bf0*/  @!P1 IMAD.WIDE.U32 R8, R11, R14, R6 ;  /* 0x0000000e0b089225 */ /* 0x002fc800078e0006 */
[----:B------:R-:W-:Y:S02]  /*0c00*/  @!P1 IMAD.MOV.U32 R18, RZ, RZ, R8 ;  /* 0x000000ffff129224 */ /* 0x000fe400078e0008 */
[----:B------:R-:W-:Y:S02]  /*0c10*/  @!P1 IMAD.MOV.U32 R17, RZ, RZ, R9 ;  /* 0x000000ffff119224 */ /* 0x000fe400078e0009 */
[----:B--2---:R-:W-:-:S04]  /*0c20*/  IMAD.WIDE.U32 R12, R2, UR4, RZ ;  /* 0x00000004020c7c25 */ /* 0x004fc8000f8e00ff */
[----:B------:R-:W-:Y:S01]  /*0c30*/  IMAD R23, R2, UR5, RZ ;  /* 0x0000000502177c24 */ /* 0x000fe2000f8e02ff */
[----:B------:R0:W-:Y:S03]  /*0c40*/  STL.64 [R1], R12 ;  /* 0x0000000c01007387 */ /* 0x0001e60000100a00 */
[----:B------:R-:W-:Y:S01]  /*0c50*/  IMAD.IADD R23, R13, 0x1, R23 ;  /* 0x000000010d177824 */ /* 0x000fe200078e0217 */
[----:B------:R-:W-:Y:S06]  /*0c60*/  @P0 BRA `(.L_x_10) ;  /* 0x0000000000240947 */ /* 0x000fec0003800000 */
[----:B------:R-:W-:Y:S01]  /*0c70*/  USHF.R.U32.HI UR4, URZ, 0x1, UR40 ;  /* 0x000000013f047899 */ /* 0x000fe20008011628 */
[----:B------:R-:W-:Y:S01]  /*0c80*/  IADD3 R18, P0, R18, R12, RZ ;  /* 0x0000000c12127210 */ /* 0x000fe20007f1e0ff */
[----:B------:R-:W-:Y:S02]  /*0c90*/  UISETP.GE.U32.AND UP0, UPT, UR40, 0xe, UPT ;  /* 0x0000000e2800788c */ /* 0x000fe4000bf06070 */
[----:B------:R-:W-:Y:S02]  /*0ca0*/  UIMAD.WIDE.U32 UR4, UR4, -0x6db6db6d, URZ ;  /* 0x92492493040478a5 */ /* 0x000fe4000f8e003f */
[----:B------:R-:W-:Y:S01]  /*0cb0*/  IMAD.X R17, R23, 0x1, R17, P0 ;  /* 0x0000000117117824 */ /* 0x000fe200000e0611 */
[----:B------:R-:W-:Y:S01]  /*0cc0*/  UMOV UR39, URZ ;  /* 0x0000003f00277c82 */ /* 0x000fe20008000000 */
[----:B------:R-:W-:-:S04]  /*0cd0*/  USHF.R.U32.HI UR4, URZ, 0x2, UR5 ;  /* 0x000000023f047899 */ /* 0x000fc80008011605 */
[----:B------:R-:W-:Y:S02]  /*0ce0*/  UIMAD UR38, UR4, -0xe, UR40 ;  /* 0xfffffff2042678a4 */ /* 0x000fe4000f8e0228 */
[----:B------:R-:W-:-:S12]  /*0cf0*/  @UP0 ULOP3.LUT UR39, UR4, 0x1, URZ, 0xc0, !UPT ;  /* 0x0000000104270892 */ /* 0x000fd8000f8ec03f */
.L_x_10:
[----:B------:R-:W-:Y:S01]  /*0d00*/  ISETP.GE.U32.AND P0, PT, R18, UR8, PT ;  /* 0x0000000812007c0c */ /* 0x000fe2000bf06070 */
[----:B------:R-:W-:Y:S01]  /*0d10*/  IMAD.MOV.U32 R19, RZ, RZ, -0x1 ;  /* 0xffffffffff137424 */ /* 0x000fe200078e00ff */
[----:B------:R-:W-:Y:S01]  /*0d20*/  PRMT R8, RZ, 0x7610, R8 ;  /* 0x00007610ff087816 */ /* 0x000fe20000000008 */
[----:B------:R-:W-:Y:S01]  /*0d30*/  IMAD.MOV.U32 R22, RZ, RZ, -0x1 ;  /* 0xffffffffff167424 */ /* 0x000fe200078e00ff */
[----:B------:R-:W-:Y:S01]  /*0d40*/  ISETP.GE.U32.AND.EX P0, PT, R17, UR9, PT, P0 ;  /* 0x0000000911007c0c */ /* 0x000fe2000bf06100 */
[----:B------:R-:W-:-:S12]  /*0d50*/  IMAD.MOV.U32 R2, RZ, RZ, -0x1 ;  /* 0xffffffffff027424 */ /* 0x000fd800078e00ff */
[----:B------:R-:W-:Y:S05]  /*0d60*/  @P0 BRA `(.L_x_11) ;  /* 0x00000004005c0947 */ /* 0x000fea0003800000 */
[----:B------:R-:W1:Y:S01]  /*0d70*/  LDC.64 R20, c[0x0][0x628] ;  /* 0x00018a00ff147b82 */ /* 0x000e620000000a00 */
[----:B------:R-:W-:Y:S02]  /*0d80*/  IMAD.MOV.U32 R8, RZ, RZ, R18 ;  /* 0x000000ffff087224 */ /* 0x000fe400078e0012 */
[----:B------:R-:W-:-:S05]  /*0d90*/  IMAD.MOV.U32 R9, RZ, RZ, R17 ;  /* 0x000000ffff097224 */ /* 0x000fca00078e0011 */
[----:B------:R-:W2:Y:S08]  /*0da0*/  LDC R2, c[0x0][0x630] ;  /* 0x00018c00ff027b82 */ /* 0x000eb00000000800 */
[----:B------:R-:W3:Y:S01]  /*0db0*/  LDC.64 R24, c[0x0][0x620] ;  /* 0x00018800ff187b82 */ /* 0x000ee20000000a00 */
[----:B-1----:R-:W-:-:S04]  /*0dc0*/  ISETP.NE.U32.AND P0, PT, R20, RZ, PT ;  /* 0x000000ff1400720c */ /* 0x002fc80003f05070 */
[----:B------:R-:W-:-:S13]  /*0dd0*/  ISETP.NE.AND.EX P0, PT, R21, RZ, PT, P0 ;  /* 0x000000ff1500720c */ /* 0x000fda0003f05300 */
[----:B--23--:R-:W-:Y:S05]  /*0de0*/  @!P0 BRA `(.L_x_12) ;  /* 0x0000000000288947 */ /* 0x00cfea0003800000 */
[----:B0-----:R-:W0:Y:S02]  /*0df0*/  LDC R13, c[0x0][0x634] ;  /* 0x00018d00ff0d7b82 */ /* 0x001e240000000800 */
[----:B0-----:R-:W-:-:S05]  /*0e00*/  IADD3 R13, P0, R18, R13, RZ ;  /* 0x0000000d120d7210 */ /* 0x001fca0007f1e0ff */
[----:B------:R-:W-:-:S04]  /*0e10*/  IMAD.X R15, RZ, RZ, R17, P0 ;  /* 0x000000ffff0f7224 */ /* 0x000fc800000e0611 */
[----:B------:R-:W-:-:S04]  /*0e20*/  IMAD.WIDE.U32 R8, R15, R20, RZ ;  /* 0x000000140f087225 */ /* 0x000fc800078e00ff */
[----:B------:R-:W-:-:S04]  /*0e30*/  IMAD.WIDE.U32 R10, P0, R13, R21, R8 ;  /* 0x000000150d0a7225 */ /* 0x000fc80007800008 */
[----:B------:R-:W-:-:S04]  /*0e40*/  IMAD.WIDE.U32 R8, R13, R20, RZ ;  /* 0x000000140d087225 */ /* 0x000fc800078e00ff */
[----:B------:R-:W-:Y:S01]  /*0e50*/  IMAD.X R13, RZ, RZ, RZ, P0 ;  /* 0x000000ffff0d7224 */ /* 0x000fe200000e06ff */
[----:B------:R-:W-:Y:S01]  /*0e60*/  IADD3 RZ, P0, R9, R10, RZ ;  /* 0x0000000a09ff7210 */ /* 0x000fe20007f1e0ff */
[----:B------:R-:W-:-:S04]  /*0e70*/  IMAD.MOV.U32 R12, RZ, RZ, R11 ;  /* 0x000000ffff0c7224 */ /* 0x000fc800078e000b */
[----:B------:R-:W-:-:S08]  /*0e80*/  IMAD.WIDE.U32.X R8, R15, R21, R12, P0 ;  /* 0x000000150f087225 */ /* 0x000fd000000e040c */
.L_x_12:
[-CC-:B------:R-:W-:Y:S01]  /*0e90*/  SHF.R.U64 R31, R8, R2.reuse, R9.reuse ;  /* 0x00000002081f7219 */ /* 0x180fe20000001209 */
[----:B0-----:R-:W0:Y:S01]  /*0ea0*/  LDC R12, c[0x0][0x618] ;  /* 0x00018600ff0c7b82 */ /* 0x001e220000000800 */
[----:B------:R-:W-:Y:S01]  /*0eb0*/  SHF.R.U32.HI R7, RZ, R2, R9 ;  /* 0x00000002ff077219 */ /* 0x000fe20000011609 */
[----:B------:R-:W-:Y:S01]  /*0ec0*/  ULDC UR4, c[0x0][0x150] ;  /* 0x0000540000047ab9 */ /* 0x000fe20000000800 */
[----:B------:R-:W-:Y:S01]  /*0ed0*/  IADD3 R11, P0, RZ, -R31, RZ ;  /* 0x8000001fff0b7210 */ /* 0x000fe20007f1e0ff */
[----:B------:R-:W-:Y:S01]  /*0ee0*/  IMAD.MOV.U32 R19, RZ, RZ, R17 ;  /* 0x000000ffff137224 */ /* 0x000fe200078e0011 */
[----:B------:R-:W-:-:S03]  /*0ef0*/  I2FP.F32.U32 R2, R6 ;  /* 0x0000000600027245 */ /* 0x000fc60000201000 */
[----:B------:R-:W1:Y:S01]  /*0f00*/  LDC.64 R26, c[0x0][0x640] ;  /* 0x00019000ff1a7b82 */ /* 0x000e620000000a00 */
[----:B------:R-:W-:Y:S02]  /*0f10*/  IMAD.X R13, RZ, RZ, ~R7, P0 ;  /* 0x000000ffff0d7224 */ /* 0x000fe400000e0e07 */
[----:B------:R-:W-:Y:S01]  /*0f20*/  FMUL R2, R2, UR4 ;  /* 0x0000000402027c20 */ /* 0x000fe20008400000 */
[----:B------:R-:W-:Y:S01]  /*0f30*/  IMAD.WIDE.U32 R8, R11, R24, R18 ;  /* 0x000000180b087225 */ /* 0x000fe200078e0012 */
[----:B------:R-:W-:-:S03]  /*0f40*/  ULDC UR4, c[0x0][0x154] ;  /* 0x0000550000047ab9 */ /* 0x000fc60000000800 */
[----:B------:R-:W-:Y:S01]  /*0f50*/  IMAD R10, R13, R24, RZ ;  /* 0x000000180d0a7224 */ /* 0x000fe200078e02ff */
[----:B------:R-:W2:Y:S01]  /*0f60*/  LDC R7, c[0x0][0x144] ;  /* 0x00005100ff077b82 */ /* 0x000ea20000000800 */
[----:B------:R-:W3:Y:S02]  /*0f70*/  F2I.U32.TRUNC.NTZ R2, R2 ;  /* 0x0000000200027305 */ /* 0x000ee4000020f000 */
[----:B------:R-:W-:-:S04]  /*0f80*/  IMAD R11, R11, R25, R10 ;  /* 0x000000190b0b7224 */ /* 0x000fc800078e020a */
[----:B------:R-:W-:Y:S01]  /*0f90*/  IMAD.IADD R9, R9, 0x1, R11 ;  /* 0x0000000109097824 */ /* 0x000fe200078e020b */
[----:B------:R-:W4:Y:S01]  /*0fa0*/  LDC R22, c[0x0][0x608] ;  /* 0x00018200ff167b82 */ /* 0x000f220000000800 */
[----:B------:R-:W-:-:S03]  /*0fb0*/  IMAD.MOV.U32 R11, RZ, RZ, -0x1 ;  /* 0xffffffffff0b7424 */ /* 0x000fc600078e00ff */
[--C-:B0-----:R-:W-:Y:S02]  /*0fc0*/  SHF.R.U64 R20, R8, R12, R9.reuse ;  /* 0x0000000c08147219 */ /* 0x101fe40000001209 */
[----:B------:R-:W-:Y:S02]  /*0fd0*/  I2FP.F32.U32 R8, R14 ;  /* 0x0000000e00087245 */ /* 0x000fe40000201000 */
[----:B------:R-:W0:Y:S01]  /*0fe0*/  LDC R24, c[0x0][0x658] ;  /* 0x00019600ff187b82 */ /* 0x000e220000000800 */
[----:B-1----:R-:W-:Y:S01]  /*0ff0*/  ISETP.NE.U32.AND P0, PT, R26, RZ, PT ;  /* 0x000000ff1a00720c */ /* 0x002fe20003f05070 */
[----:B---3--:R-:W-:Y:S02]  /*1000*/  IMAD.MOV R10, RZ, RZ, -R2 ;  /* 0x000000ffff0a7224 */ /* 0x008fe400078e0a02 */
[----:B------:R-:W-:Y:S01]  /*1010*/  FMUL R8, R8, UR4 ;  /* 0x0000000408087c20 */ /* 0x000fe20008400000 */
[----:B------:R-:W-:Y:S02]  /*1020*/  SHF.R.U32.HI R9, RZ, R12, R9 ;  /* 0x0000000cff097219 */ /* 0x000fe40000011609 */
[----:B------:R-:W-:Y:S01]  /*1030*/  ISETP.NE.AND.EX P0, PT, R27, RZ, PT, P0 ;  /* 0x000000ff1b00720c */ /* 0x000fe20003f05300 */
[----:B------:R1:W3:Y:S01]  /*1040*/  F2I.U32.TRUNC.NTZ R15, R8 ;  /* 0x00000008000f7305 */ /* 0x0002e2000020f000 */
[----:B------:R-:W1:Y:S01]  /*1050*/  LDC R19, c[0x0][0x148] ;  /* 0x00005200ff137b82 */ /* 0x000e620000000800 */
[----:B--2---:R-:W-:-:S07]  /*1060*/  IMAD R2, R7, R10, R6 ;  /* 0x0000000a07027224 */ /* 0x004fce00078e0206 */
[----:B------:R-:W2:Y:S01]  /*1070*/  LDC R25, c[0x0][0x600] ;  /* 0x00018000ff197b82 */ /* 0x000ea20000000800 */
[-CC-:B----4-:R-:W-:Y:S02]  /*1080*/  SHF.R.U64 R32, R20, R22.reuse, R9.reuse ;  /* 0x0000001614207219 */ /* 0x190fe40000001209 */
[----:B------:R-:W-:Y:S01]  /*1090*/  SHF.R.U32.HI R7, RZ, R22, R9 ;  /* 0x00000016ff077219 */ /* 0x000fe20000011609 */
[----:B------:R-:W-:-:S04]  /*10a0*/  IMAD.MOV.U32 R9, RZ, RZ, 0x1 ;  /* 0x00000001ff097424 */ /* 0x000fc800078e00ff */
[----:B------:R-:W4:Y:S01]  /*10b0*/  LDC R28, c[0x0][0x648] ;  /* 0x00019200ff1c7b82 */ /* 0x000f220000000800 */
[-C--:B0-----:R-:W-:Y:S02]  /*10c0*/  SHF.L.U32 R6, R11, R24.reuse, RZ ;  /* 0x000000180b067219 */ /* 0x081fe400000006ff */
[--C-:B------:R-:W-:Y:S02]  /*10d0*/  SHF.R.U64 R22, R32, R24, R7.reuse ;  /* 0x0000001820167219 */ /* 0x100fe40000001207 */
[----:B------:R-:W-:Y:S02]  /*10e0*/  LOP3.LUT R13, RZ, R6, RZ, 0x33, !PT ;  /* 0x00000006ff0d7212 */ /* 0x000fe400078e33ff */
[-C--:B------:R-:W-:Y:S01]  /*10f0*/  SHF.R.U32.HI R7, RZ, R24.reuse, R7 ;  /* 0x00000018ff077219 */ /* 0x080fe20000011607 */
[----:B------:R-:W0:Y:S01]  /*1100*/  LDC R29, c[0x0][0x638] ;  /* 0x00018e00ff1d7b82 */ /* 0x000e220000000800 */
[----:B------:R-:W-:Y:S01]  /*1110*/  SHF.L.U32 R12, R9, R24, RZ ;  /* 0x00000018090c7219 */ /* 0x000fe200000006ff */
[----:B------:R-:W-:-:S06]  /*1120*/  IMAD.MOV.U32 R6, RZ, RZ, R22 ;  /* 0x000000ffff067224 */ /* 0x000fcc00078e0016 */
[----:B------:R-:W0:Y:S01]  /*1130*/  LDC R30, c[0x0][0x610] ;  /* 0x00018400ff1e7b82 */ /* 0x000e220000000800 */
[----:B-1-3--:R-:W-:Y:S05]  /*1140*/  @!P0 BRA `(.L_x_13) ;  /* 0x0000000000288947 */ /* 0x00afea0003800000 */
[----:B------:R-:W1:Y:S02]  /*1150*/  LDC R11, c[0x0][0x64c] ;  /* 0x00019300ff0b7b82 */ /* 0x000e640000000800 */
[----:B-1----:R-:W-:-:S05]  /*1160*/  IADD3 R11, P0, R22, R11, RZ ;  /* 0x0000000b160b7210 */ /* 0x002fca0007f1e0ff */
        /* <DEDUP_REMOVED lines=8> */
.L_x_13:
[----:B----4-:R-:W-:Y:S01]  /*11f0*/  SHF.R.U64 R6, R6, R28, R7 ;  /* 0x0000001c06067219 */ /* 0x010fe20000001207 */
[----:B--2---:R-:W-:Y:S01]  /*1200*/  VIADD R7, R25, 0xffffffff ;  /* 0xffffffff19077836 */ /* 0x004fe20000000000 */
[----:B------:R-:W-:Y:S01]  /*1210*/  LOP3.LUT R13, R32, R13, RZ, 0xc0, !PT ;  /* 0x0000000d200d7212 */ /* 0x000fe200078ec0ff */
[----:B------:R-:W-:Y:S02]  /*1220*/  IMAD.MOV R15, RZ, RZ, -R15 ;  /* 0x000000ffff0f7224 */ /* 0x000fe400078e0a0f */
[----:B------:R-:W-:Y:S01]  /*1230*/  IMAD.MOV R8, RZ, RZ, -R6 ;  /* 0x000000ffff087224 */ /* 0x000fe200078e0a06 */
[----:B------:R-:W-:Y:S01]  /*1240*/  LOP3.LUT R7, R20, R7, RZ, 0xc0, !PT ;  /* 0x0000000714077212 */ /* 0x000fe200078ec0ff */
[----:B------:R-:W-:Y:S02]  /*1250*/  IMAD R13, R12, R6, R13 ;  /* 0x000000060c0d7224 */ /* 0x000fe400078e020d */
[----:B------:R-:W-:Y:S02]  /*1260*/  @P1 IMAD R2, R19, R15, R14 ;  /* 0x0000000f13021224 */ /* 0x000fe400078e020e */
[----:B0-----:R-:W-:-:S02]  /*1270*/  IMAD R6, R8, R29, R22 ;  /* 0x0000001d08067224 */ /* 0x001fc400078e0216 */
[----:B------:R-:W-:Y:S02]  /*1280*/  IMAD R2, R13, R30, R2 ;  /* 0x0000001e0d027224 */ /* 0x000fe400078e0202 */
[----:B------:R-:W-:Y:S02]  /*1290*/  IMAD R19, R6, R25, R7 ;  /* 0x0000001906137224 */ /* 0x000fe400078e0207 */
[----:B------:R-:W-:-:S03]  /*12a0*/  IMAD.MOV.U32 R8, RZ, RZ, 0x1 ;  /* 0x00000001ff087424 */ /* 0x000fc600078e00ff */
[----:B------:R-:W-:Y:S02]  /*12b0*/  SEL R22, R19, R2, !P1 ;  /* 0x0000000213167207 */ /* 0x000fe40004800000 */
[----:B------:R-:W-:Y:S01]  /*12c0*/  SEL R19, R2, R19, !P1 ;  /* 0x0000001302137207 */ /* 0x000fe20004800000 */
[----:B------:R-:W-:-:S07]  /*12d0*/  IMAD.MOV.U32 R2, RZ, RZ, R31 ;  /* 0x000000ffff027224 */ /* 0x000fce00078e001f */
.L_x_11:
[----:B------:R-:W-:Y:S05]  /*12e0*/  @!P2 BRA `(.L_x_14) ;  /* 0x000000380010a947 */ /* 0x000fea0003800000 */
[----:B------:R-:W-:-:S13]  /*12f0*/  ISETP.GT.U32.AND P0, PT, R33, 0x1, PT ;  /* 0x000000012100780c */ /* 0x000fda0003f04070 */
[----:B------:R-:W-:Y:S05]  /*1300*/  @P0 EXIT ;  /* 0x000000000000094d */ /* 0x000fea0003800000 */
.L_x_15:
[----:B------:R-:W-:-:S08]  /*1310*/  NOP ;  /* 0x0000000000007918 */ /* 0x000fd00000000000 */
[----:B------:R-:W1:Y:S02]  /*1320*/  USETMAXREG.TRY_ALLOC.CTAPOOL UP0, 0xe8 ;  /* 0x000000e8000079c8 */ /* 0x000e640008000600 */
[----:B-1----:R-:W-:-:S13]  /*1330*/  PLOP3.LUT P0, PT, PT, PT, UP0, 0x80, 0x0 ;  /* 0x000000000000781c */ /* 0x002fda0003f0f008 */
[----:B------:R-:W-:Y:S05]  /*1340*/  @!P0 BRA `(.L_x_15) ;  /* 0xfffffffc00f08947 */ /* 0x000fea000383ffff */
[----:B------:R-:W-:-:S13]  /*1350*/  LOP3.LUT P0, RZ, R8, 0xff, RZ, 0xc0, !PT ;  /* 0x000000ff08ff7812 */ /* 0x000fda000780c0ff */
[----:B------:R-:W-:Y:S05]  /*1360*/  @!P0 EXIT ;  /* 0x000000000000894d */ /* 0x000fea0003800000 */
[----:B------:R-:W1:Y:S01]  /*1370*/  S2UR UR4, SR_CgaCtaId ;  /* 0x00000000000479c3 */ /* 0x000e620000008800 */
[----:B------:R-:W-:Y:S01]  /*1380*/  VIADD R6, R5, 0xffffffff ;  /* 0xffffffff05067836 */ /* 0x000fe20000000000 */
[----:B------:R-:W-:Y:S01]  /*1390*/  SHF.R.S32.HI R0, RZ, 0x1f, R3 ;  /* 0x0000001fff007819 */ /* 0x000fe20000011403 */
[----:B------:R-:W-:Y:S01]  /*13a0*/  UMOV UR41, 0x400 ;  /* 0x0000040000297882 */ /* 0x000fe20000000000 */
[----:B------:R-:W-:Y:S01]  /*13b0*/  UISETP.LT.AND UP0, UPT, UR40, 0x1, UPT ;  /* 0x000000012800788c */ /* 0x000fe2000bf01270 */
[----:B------:R-:W-:Y:S01]  /*13c0*/  LOP3.LUT R70, R16, 0x1, RZ, 0xfc, !PT ;  /* 0x0000000110467812 */ /* 0x000fe200078efcff */
[----:B------:R-:W-:Y:S01]  /*13d0*/  ULDC UR6, c[0x0][0x284] ;  /* 0x0000a10000067ab9 */ /* 0x000fe20000000800 */
[----:B------:R-:W-:Y:S01]  /*13e0*/  R2UR UR42, R6 ;  /* 0x00000000062a72ca */ /* 0x000fe200000e0000 */
[----:B------:R-:W-:Y:S01]  /*13f0*/  USEL UR43, UR40, 0x1, UP0 ;  /* 0x00000001282b7887 */ /* 0x000fe20008000000 */
[CC--:B------:R-:W-:Y:S01]  /*1400*/  LEA.HI R4, R0.reuse, R3.reuse, RZ, 0x2 ;  /* 0x0000000300047211 */ /* 0x0c0fe200078f10ff */
[----:B------:R-:W-:Y:S01]  /*1410*/  USHF.L.U32 UR46, UR40, 0x1, URZ ;  /* 0x00000001282e7899 */ /* 0x000fe2000800063f */
[----:B------:R-:W-:Y:S01]  /*1420*/  LEA.HI R0, R0, R3, RZ, 0x5 ;  /* 0x0000000300007211 */ /* 0x000fe200078f28ff */
[----:B------:R-:W-:Y:S01]  /*1430*/  UIADD3 UR43, -UR43, UR40, URZ ;  /* 0x000000282b2b7290 */ /* 0x000fe2000fffe13f */
[----:B------:R-:W-:-:S02]  /*1440*/  SHF.R.S32.HI R58, RZ, 0x2, R4 ;  /* 0x00000002ff3a7819 */ /* 0x000fc40000011404 */
[----:B------:R-:W-:Y:S02]  /*1450*/  SHF.R.S32.HI R5, RZ, 0x1f, R4 ;  /* 0x0000001fff057819 */ /* 0x000fe40000011404 */
[----:B------:R-:W-:Y:S02]  /*1460*/  LOP3.LUT R60, R4, 0xfffffffc, RZ, 0xc0, !PT ;  /* 0xfffffffc043c7812 */ /* 0x000fe400078ec0ff */
[----:B------:R-:W-:Y:S01]  /*1470*/  LEA.HI R5, R5, R58, RZ, 0x3 ;  /* 0x0000003a05057211 */ /* 0x000fe200078f18ff */
[----:B------:R-:W-:Y:S01]  /*1480*/  USHF.L.U32 UR42, UR42, 0x3, URZ ;  /* 0x000000032a2a7899 */ /* 0x000fe2000800063f */
[----:B------:R-:W-:Y:S01]  /*1490*/  ISETP.NE.AND P0, PT, R6, RZ, PT ;  /* 0x000000ff0600720c */ /* 0x000fe20003f05270 */
[----:B------:R-:W-:Y:S01]  /*14a0*/  IMAD.IADD R60, R3, 0x1, -R60 ;  /* 0x00000001033c7824 */ /* 0x000fe200078e0a3c */
[----:B------:R-:W-:Y:S01]  /*14b0*/  LOP3.LUT R5, R5, 0xfffffff8, RZ, 0xc0, !PT ;  /* 0xfffffff805057812 */ /* 0x000fe200078ec0ff */
[----:B-1----:R-:W-:Y:S01]  /*14c0*/  ULEA UR41, UR4, UR41, 0x18 ;  /* 0x0000002904297291 */ /* 0x002fe2000f8ec03f */
[----:B------:R-:W-:Y:S01]  /*14d0*/  SEL R71, RZ, 0x1, P0 ;  /* 0x00000001ff477807 */ /* 0x000fe20000000000 */
[----:B------:R-:W-:-:S02]  /*14e0*/  IMAD.U32 R62, RZ, RZ, UR42 ;  /* 0x0000002aff3e7e24 */ /* 0x000fc4000f8e00ff */
[----:B------:R-:W-:Y:S01]  /*14f0*/  UIADD3 UR47, UR41, 0xf0, URZ ;  /* 0x000000f0292f7890 */ /* 0x000fe2000fffe03f */
[----:B------:R-:W-:Y:S01]  /*1500*/  IMAD.IADD R58, R58, 0x1, -R5 ;  /* 0x000000013a3a7824 */ /* 0x000fe200078e0a05 */
[----:B------:R-:W-:Y:S01]  /*1510*/  SHF.R.S32.HI R5, RZ, 0x5, R0 ;  /* 0x00000005ff057819 */ /* 0x000fe20000011400 */
[----:B------:R-:W-:Y:S01]  /*1520*/  UIADD3 UR4, UR41, 0x200, URZ ;  /* 0x0000020029047890 */ /* 0x000fe2000fffe03f */
[C---:B------:R-:W-:Y:S01]  /*1530*/  LOP3.LUT R64, R62.reuse, 0x8, RZ, 0xc0, !PT ;  /* 0x000000083e407812 */ /* 0x040fe200078ec0ff */
[----:B------:R-:W-:Y:S01]  /*1540*/  UIADD3 UR5, UR41, 0x1c200, URZ ;  /* 0x0001c20029057890 */ /* 0x000fe2000fffe03f */
[--C-:B------:R-:W-:Y:S01]  /*1550*/  SHF.R.S32.HI R59, RZ, 0x1f, R58.reuse ;  /* 0x0000001fff3b7819 */ /* 0x100fe2000001143a */
[C-C-:B------:R-:W-:Y:S01]  /*1560*/  IMAD R65, R5.reuse, -0x10, -R58.reuse ;  /* 0xfffffff005417824 */ /* 0x140fe200078e0a3a */
[----:B------:R-:W-:Y:S01]  /*1570*/  USHF.R.U32.HI UR4, URZ, 0x4, UR4 ;  /* 0x000000043f047899 */ /* 0x000fe20008011604 */
[----:B------:R-:W-:Y:S01]  /*1580*/  IMAD.U32 R61, RZ, RZ, UR47 ;  /* 0x0000002fff3d7e24 */ /* 0x000fe2000f8e00ff */
[----:B------:R-:W-:Y:S01]  /*1590*/  USHF.R.U32.HI UR5, URZ, 0x4, UR5 ;  /* 0x000000043f057899 */ /* 0x000fe20008011605 */
[----:B------:R-:W-:Y:S01]  /*15a0*/  IMAD.WIDE R58, R5, 0x10, R58 ;  /* 0x00000010053a7825 */ /* 0x000fe200078e023a */
[----:B------:R-:W-:Y:S01]  /*15b0*/  LOP3.LUT R62, R62, 0x8, RZ, 0xc, !PT ;  /* 0x000000083e3e7812 */ /* 0x000fe200078e0cff */
[----:B------:R-:W-:Y:S01]  /*15c0*/  ULOP3.LUT UR44, UR4, 0x3fff, URZ, 0xc0, !UPT ;  /* 0x00003fff042c7892 */ /* 0x000fe2000f8ec03f */
[----:B------:R-:W-:Y:S01]  /*15d0*/  LOP3.LUT R64, R64, 0x18, RZ, 0x3c, !PT ;  /* 0x0000001840407812 */ /* 0x000fe200078e3cff */
[----:B------:R-:W-:Y:S01]  /*15e0*/  VIADD R63, R61, UR42 ;  /* 0x0000002a3d3f7c36 */ /* 0x000fe20008000000 */
[----:B------:R-:W-:Y:S01]  /*15f0*/  ULOP3.LUT UR45, UR5, 0x3fff, URZ, 0xc0, !UPT ;  /* 0x00003fff052d7892 */ /* 0x000fe2000f8ec03f */
[----:B------:R-:W-:-:S11]  /*1600*/  VIADD R65, R65, UR6 ;  /* 0x0000000641417c36 */ /* 0x000fd60008000000 */
.L_x_99:
[----:B------:R-:W-:Y:S01]  /*1610*/  SHF.L.U32 R0, R71, 0x1f, RZ ;  /* 0x0000001f47007819 */ /* 0x000fe200000006ff */
[----:B------:R-:W-:Y:S02]  /*1620*/  ULDC UR4, c[0x0][0x28c] ;  /* 0x0000a30000047ab9 */ /* 0x000fe40000000800 */
[----:B------:R-:W-:Y:S01]  /*1630*/  ISETP.LT.AND P1, PT, RZ, UR4, PT ;  /* 0x00000004ff007c0c */ /* 0x000fe2000bf21270 */
[----:B-1----:R-:W1:Y:S02]  /*1640*/  SYNCS.PHASECHK.TRANS64.TRYWAIT P0, [R61+UR42], R0 ;  /* 0x000000003d0075a7 */ /* 0x002e64000800016a */
[----:B-1-34-:R-:W-:Y:S10]  /*1650*/  @!P0 BRA `(.L_x_16) ;  /* 0x0000004800908947 */ /* 0x01aff40003800000 */
.L_x_131:
[----:B------:R-:W-:Y:S05]  /*1660*/  @P1 BRA `(.L_x_17) ;  /* 0x0000000000401947 */ /* 0x000fea0003800000 */
[----:B-1----:R-:W-:Y:S01]  /*1670*/  MOV R0, 0x0 ;  /* 0x0000000000007802 */ /* 0x002fe20000000f00 */
[----:B------:R-:W-:Y:S01]  /*1680*/  ULDC.64 UR4, c[0x4][0x68] ;  /* 0x01001a0000047ab9 */ /* 0x000fe20000000a00 */
[----:B------:R-:W-:Y:S01]  /*1690*/  ULDC.64 UR6, c[0x4][0x8] ;  /* 0x0100020000067ab9 */ /* 0x000fe20000000a00 */
[----:B------:R-:W-:Y:S01]  /*16a0*/  IMAD.U32 R4, RZ, RZ, UR4 ;  /* 0x00000004ff047e24 */ /* 0x000fe2000f8e00ff */
[----:B------:R1:W2:Y:S01]  /*16b0*/  LDC.64 R14, c[0x4][R0] ;  /* 0x01000000000e7b82 */ /* 0x0002a20000000a00 */
[----:B------:R-:W-:Y:S01]  /*16c0*/  IMAD.U32 R5, RZ, RZ, UR5 ;  /* 0x00000005ff057e24 */ /* 0x000fe2000f8e00ff */
[----:B------:R-:W-:Y:S01]  /*16d0*/  ULDC.64 UR4, c[0x4][0x70] ;  /* 0x01001c0000047ab9 */ /* 0x000fe20000000a00 */
[----:B------:R-:W-:Y:S02]  /*16e0*/  IMAD.U32 R10, RZ, RZ, UR6 ;  /* 0x00000006ff0a7e24 */ /* 0x000fe4000f8e00ff */
[----:B------:R-:W-:Y:S02]  /*16f0*/  IMAD.U32 R6, RZ, RZ, UR4 ;  /* 0x00000004ff067e24 */ /* 0x000fe4000f8e00ff */
[----:B------:R-:W-:-:S02]  /*1700*/  IMAD.U32 R7, RZ, RZ, UR5 ;  /* 0x00000005ff077e24 */ /* 0x000fc4000f8e00ff */
[----:B------:R-:W-:Y:S02]  /*1710*/  IMAD.U32 R11, RZ, RZ, UR7 ;  /* 0x00000007ff0b7e24 */ /* 0x000fe4000f8e00ff */
[----:B------:R-:W-:Y:S02]  /*1720*/  IMAD.MOV.U32 R8, RZ, RZ, 0x1e1 ;  /* 0x000001e1ff087424 */ /* 0x000fe400078e00ff */
[----:B0-----:R-:W-:Y:S02]  /*1730*/  IMAD.MOV.U32 R12, RZ, RZ, 0x1 ;  /* 0x00000001ff0c7424 */ /* 0x001fe400078e00ff */
[----:B-1----:R-:W-:-:S07]  /*1740*/  IMAD.MOV.U32 R13, RZ, RZ, RZ ;  /* 0x000000ffff0d7224 */ /* 0x002fce00078e00ff */
[----:B------:R-:W-:-:S07]  /*1750*/  LEPC R20, `(.L_x_17) ;  /* 0x000000001014794e */ /* 0x000fce0000000000 */
[----:B--2--5:R-:W-:Y:S05]  /*1760*/  CALL.ABS.NOINC R14 ;  /* 0x000000000e007343 */ /* 0x024fea0003c00000 */
.L_x_17:
[----:B------:R-:W-:-:S13]  /*1770*/  ISETP.NE.AND P0, PT, R70, 0x3, PT ;  /* 0x000000034600780c */ /* 0x000fda0003f05270 */
[----:B------:R-:W-:Y:S05]  /*1780*/  @!P0 BRA `(.L_x_18) ;  /* 0x0000000000048947 */ /* 0x000fea0003800000 */
[----:B------:R-:W-:Y:S01]  /*1790*/  BPT.TRAP 0x1 ;  /* 0x000000040000795c */ /* 0x000fe20000300000 */
.L_x_18:
[----:B------:R-:W-:Y:S02]  /*17a0*/  IMAD.U32 R3, RZ, RZ, UR38 ;  /* 0x00000026ff037e24 */ /* 0x000fe4000f8e00ff */
[----:B-1----:R-:W-:-:S03]  /*17b0*/  IMAD.U32 R0, RZ, RZ, UR39 ;  /* 0x00000027ff007e24 */ /* 0x002fc6000f8e00ff */
[----:B------:R-:W-:Y:S02]  /*17c0*/  LEA R3, R3, UR41, 0x3 ;  /* 0x0000002903037c11 */ /* 0x000fe4000f8e18ff */
[----:B------:R-:W-:-:S04]  /*17d0*/  SHF.L.U32 R0, R0, 0x1f, RZ ;  /* 0x0000001f00007819 */ /* 0x000fc800000006ff */
[----:B------:R1:W2:Y:S01]  /*17e0*/  SYNCS.PHASECHK.TRANS64.TRYWAIT P1, [R3+URZ], R0 ;  /* 0x00000000030075a7 */ /* 0x0002a2000802017f */
[----:B------:R-:W-:Y:S05]  /*17f0*/  @!P0 BRA `(.L_x_19) ;  /* 0x0000000000048947 */ /* 0x000fea0003800000 */
[----:B------:R-:W-:Y:S01]  /*1800*/  BPT.TRAP 0x1 ;  /* 0x000000040000795c */ /* 0x000fe20000300000 */
.L_x_19:
[----:B--2---:R-:W-:Y:S05]  /*1810*/  @P1 BRA `(.L_x_20) ;  /* 0x0000000000081947 */ /* 0x004fea0003800000 */
[----:B------:R-:W2:Y:S02]  /*1820*/  SYNCS.PHASECHK.TRANS64.TRYWAIT P1, [R3+URZ], R0 ;  /* 0x00000000030075a7 */ /* 0x000ea4000802017f */
[----:B--2---:R-:W-:Y:S05]  /*1830*/  @!P1 BRA `(.L_x_21) ;  /* 0x00000048002c9947 */ /* 0x004fea0003800000 */
.L_x_20:
[----:B------:R-:W-:Y:S05]  /*1840*/  WARPSYNC.ALL ;  /* 0x0000000000007948 */ /* 0x000fea0003800000 */
[----:B------:R-:W-:Y:S01]  /*1850*/  ULEA UR8, UR38, UR44, 0x9 ;  /* 0x0000002c26087291 */ /* 0x000fe2000f8e483f */
[----:B------:R-:W-:Y:S01]  /*1860*/  WARPGROUP.ARRIVE ;  /* 0x00000000000079c5 */ /* 0x000fe20000000000 */
[----:B------:R-:W-:Y:S01]  /*1870*/  ULEA UR9, UR38, UR45, 0x9 ;  /* 0x0000002d26097291 */ /* 0x000fe2000f8e483f */
[----:B-12---:R-:W-:Y:S01]  /*1880*/  IMAD.U32 R0, RZ, RZ, UR43 ;  /* 0x0000002bff007e24 */ /* 0x006fe2000f8e00ff */
[----:B------:R-:W-:Y:S01]  /*1890*/  UMOV UR5, 0x40000040 ;  /* 0x4000004000057882 */ /* 0x000fe20000000000 */
[----:B------:R-:W-:-:S02]  /*18a0*/  UMOV UR7, 0x40000040 ;  /* 0x4000004000077882 */ /* 0x000fc40000000000 */
[----:B------:R-:W-:Y:S01]  /*18b0*/  UMOV UR4, UR8 ;  /* 0x0000000800047c82 */ /* 0x000fe20008000000 */
[----:B------:R-:W-:Y:S01]  /*18c0*/  ISETP.GE.AND P1, PT, R0, 0x1, PT ;  /* 0x000000010000780c */ /* 0x000fe20003f26270 */
[----:B------:R-:W-:Y:S02]  /*18d0*/  UMOV UR6, UR9 ;  /* 0x0000000900067c82 */ /* 0x000fe40008000000 */
[----:B------:R-:W-:Y:S01]  /*18e0*/  HGMMA.64x64x16.F32.BF16 R24, gdesc[UR4].tnspA.tnspB, RZ, !UPT, gsb0 ;  /* 0x60e00000041879f0 */ /* 0x000fe2000c0018ff */
[----:B------:R-:W-:Y:S02]  /*18f0*/  UIADD3 UR4, UR8, 0x80, URZ ;  /* 0x0000008008047890 */ /* 0x000fe4000fffe03f */
[----:B------:R-:W-:Y:S01]  /*1900*/  UIADD3 UR6, UR9, 0x80, URZ ;  /* 0x0000008009067890 */ /* 0x000fe2000fffe03f */
[----:B------:R-:W-:Y:S01]  /*1910*/  UMOV UR5, 0x40000040 ;  /* 0x4000004000057882 */ /* 0x000fe20000000000 */
[----:B------:R-:W-:Y:S01]  /*1920*/  UMOV UR7, 0x40000040 ;  /* 0x4000004000077882 */ /* 0x000fe20000000000 */
[----:B------:R-:W-:-:S02]  /*1930*/  WARPGROUP.DEPBAR.LE gsb0, 0x0 ;  /* 0x00008000000079c5 */ /* 0x000fc40000010000 */
[----:B------:R-:W-:-:S06]  /*1940*/  WARPGROUP.ARRIVE ;  /* 0x00000000000079c5 */ /* 0x000fcc0000000000 */
[----:B------:R-:W-:Y:S01]  /*1950*/  HGMMA.64x64x16.F32.BF16 R24, gdesc[UR4].tnspA.tnspB, R24, gsb0 ;  /* 0x60e00000041879f0 */ /* 0x000fe20008001818 */
[----:B------:R-:W-:Y:S02]  /*1960*/  UIADD3 UR4, UR8, 0x100, URZ ;  /* 0x0000010008047890 */ /* 0x000fe4000fffe03f */
[----:B------:R-:W-:Y:S01]  /*1970*/  UIADD3 UR6, UR9, 0x100, URZ ;  /* 0x0000010009067890 */ /* 0x000fe2000fffe03f */
[----:B------:R-:W-:Y:S01]  /*1980*/  UMOV UR5, 0x40000040 ;  /* 0x4000004000057882 */ /* 0x000fe20000000000 */
[----:B------:R-:W-:Y:S01]  /*1990*/  UMOV UR7, 0x40000040 ;  /* 0x4000004000077882 */ /* 0x000fe20000000000 */
[----:B------:R-:W-:Y:S02]  /*19a0*/  WARPGROUP.DEPBAR.LE gsb0, 0x0 ;  /* 0x00008000000079c5 */ /* 0x000fe40000010000 */
        /* <DEDUP_REMOVED lines=8> */
[----:B------:R-:W-:Y:S03]  /*1a30*/  HGMMA.64x64x16.F32.BF16 R24, gdesc[UR4].tnspA.tnspB, R24, gsb0 ;  /* 0x60e00000041879f0 */ /* 0x000fe60008001818 */
[----:B------:R-:W-:Y:S02]  /*1a40*/  WARPGROUP.DEPBAR.LE gsb0, 0x0 ;  /* 0x00008000000079c5 */ /* 0x000fe40000010000 */
[----:B------:R-:W-:Y:S05]  /*1a50*/  @!P1 BRA `(.L_x_22) ;  /* 0x0000000400109947 */ /* 0x000fea0003800000 */
[----:B------:R-:W-:Y:S01]  /*1a60*/  UIADD3 UR4, UR38, 0x1, URZ ;  /* 0x0000000126047890 */ /* 0x000fe2000fffe03f */
[----:B------:R-:W-:Y:S01]  /*1a70*/  IMAD.U32 R0, RZ, RZ, UR43 ;  /* 0x0000002bff007e24 */ /* 0x000fe2000f8e00ff */
[----:B------:R-:W-:Y:S02]  /*1a80*/  UMOV UR9, UR38 ;  /* 0x0000002600097c82 */ /* 0x000fe40008000000 */
[----:B------:R-:W-:-:S04]  /*1a90*/  UISETP.NE.AND UP0, UPT, UR4, 0xe, UPT ;  /* 0x0000000e0400788c */ /* 0x000fc8000bf05270 */
[----:B------:R-:W-:Y:S02]  /*1aa0*/  USEL UR5, URZ, 0x1, UP0 ;  /* 0x000000013f057887 */ /* 0x000fe40008000000 */
[----:B------:R-:W-:Y:S02]  /*1ab0*/  USEL UR8, UR4, URZ, UP0 ;  /* 0x0000003f04087287 */ /* 0x000fe40008000000 */
[----:B------:R-:W-:-:S06]  /*1ac0*/  ULOP3.LUT UR5, UR39, UR5, URZ, 0x3c, !UPT ;  /* 0x0000000527057292 */ /* 0x000fcc000f8e3c3f */
[----:B------:R-:W-:-:S07]  /*1ad0*/  IMAD.U32 R5, RZ, RZ, UR5 ;  /* 0x00000005ff057e24 */ /* 0x000fce000f8e00ff */
.L_x_29:
[----:B-12---:R-:W-:Y:S05]  /*1ae0*/  @!P0 BRA `(.L_x_23) ;  /* 0x0000000000048947 */ /* 0x006fea0003800000 */
[----:B------:R-:W-:Y:S01]  /*1af0*/  BPT.TRAP 0x1 ;  /* 0x000000040000795c */ /* 0x000fe20000300000 */
.L_x_23:
[----:B------:R-:W-:Y:S01]  /*1b00*/  ULEA UR4, UR8, UR41, 0x3 ;  /* 0x0000002908047291 */ /* 0x000fe2000f8e183f */
[----:B------:R-:W-:-:S08]  /*1b10*/  SHF.L.U32 R3, R5, 0x1f, RZ ;  /* 0x0000001f05037819 */ /* 0x000fd000000006ff */
[----:B------:R1:W2:Y:S01]  /*1b20*/  SYNCS.PHASECHK.TRANS64.TRYWAIT P1, [UR4], R3 ;  /* 0x00000003ff0075a7 */ /* 0x0002a20008020144 */
[----:B------:R-:W-:Y:S05]  /*1b30*/  @!P0 BRA `(.L_x_24) ;  /* 0x0000000000048947 */ /* 0x000fea0003800000 */
[----:B------:R-:W-:Y:S01]  /*1b40*/  BPT.TRAP 0x1 ;  /* 0x000000040000795c */ /* 0x000fe20000300000 */
.L_x_24:
[----:B--2---:R-:W-:Y:S05]  /*1b50*/  @P1 BRA `(.L_x_25) ;  /* 0x0000000000081947 */ /* 0x004fea0003800000 */
[----:B------:R-:W2:Y:S02]  /*1b60*/  SYNCS.PHASECHK.TRANS64.TRYWAIT P1, [UR4], R3 ;  /* 0x00000003ff0075a7 */ /* 0x000ea40008020144 */
[----:B--2---:R-:W-:Y:S05]  /*1b70*/  @!P1 BRA `(.L_x_26) ;  /* 0x0000004400709947 */ /* 0x004fea0003800000 */
.L_x_25:
[----:B------:R-:W-:Y:S01]  /*1b80*/  ULEA UR10, UR8, UR44, 0x9 ;  /* 0x0000002c080a7291 */ /* 0x000fe2000f8e483f */
[----:B------:R-:W-:Y:S01]  /*1b90*/  WARPGROUP.ARRIVE ;  /* 0x00000000000079c5 */ /* 0x000fe20000000000 */
[----:B------:R-:W-:Y:S01]  /*1ba0*/  ULEA UR11, UR8, UR45, 0x9 ;  /* 0x0000002d080b7291 */ /* 0x000fe2000f8e483f */
[----:B------:R-:W-:Y:S01]  /*1bb0*/  UMOV UR5, 0x40000040 ;  /* 0x4000004000057882 */ /* 0x000fe20000000000 */
[----:B------:R-:W-:-:S03]  /*1bc0*/  UMOV UR7, 0x40000040 ;  /* 0x4000004000077882 */ /* 0x000fc60000000000 */
[----:B------:R-:W-:Y:S02]  /*1bd0*/  UMOV UR4, UR10 ;  /* 0x0000000a00047c82 */ /* 0x000fe40008000000 */
[----:B------:R-:W-:Y:S02]  /*1be0*/  UMOV UR6, UR11 ;  /* 0x0000000b00067c82 */ /* 0x000fe40008000000 */
[----:B------:R-:W-:Y:S01]  /*1bf0*/  HGMMA.64x64x16.F32.BF16 R24, gdesc[UR4].tnspA.tnspB, R24, gsb0 ;  /* 0x60e00000041879f0 */ /* 0x000fe20008001818 */
        /* <DEDUP_REMOVED lines=23> */
[----:B------:R-:W-:Y:S01]  /*1d70*/  BPT.TRAP 0x1 ;  /* 0x000000040000795c */ /* 0x000fe20000300000 */
.L_x_27:
[----:B------:R-:W-:Y:S01]  /*1d80*/  ULEA UR4, UR9, UR41, 0x3 ;  /* 0x0000002909047291 */ /* 0x000fe2000f8e183f */
[----:B------:R-:W-:-:S03]  /*1d90*/  ISETP.GT.U32.AND P1, PT, R16, 0x1, PT ;  /* 0x000000011000780c */ /* 0x000fc60003f24070 */
[----:B------:R-:W-:-:S04]  /*1da0*/  UIADD3 UR4, UR4, 0x70, URZ ;  /* 0x0000007004047890 */ /* 0x000fc8000fffe03f */
[----:B------:R-:W-:-:S09]  /*1db0*/  UPRMT UR4, URZ, 0x654, UR4 ;  /* 0x000006543f047896 */ /* 0x000fd20008000004 */
[----:B------:R-:W-:Y:S01]  /*1dc0*/  SYNCS.ARRIVE.TRANS64.RED.A1T0 RZ, [UR4], RZ ;  /* 0x000000ffffff79a7 */ /* 0x000fe20008100404 */
[----:B------:R-:W-:Y:S05]  /*1dd0*/  @P1 BRA `(.L_x_28) ;  /* 0x0000000000041947 */ /* 0x000fea0003800000 */
[----:B------:R-:W-:Y:S01]  /*1de0*/  BPT.TRAP 0x1 ;  /* 0x000000040000795c */ /* 0x000fe20000300000 */
.L_x_28:
[----:B------:R-:W-:Y:S01]  /*1df0*/  UIADD3 UR8, UR8, 0x1, URZ ;  /* 0x0000000108087890 */ /* 0x000fe2000fffe03f */
[C---:B------:R-:W-:Y:S01]  /*1e00*/  ISETP.GT.AND P1, PT, R0.reuse, 0x1, PT ;  /* 0x000000010000780c */ /* 0x040fe20003f24270 */
[----:B------:R-:W-:Y:S01]  /*1e10*/  UIADD3 UR9, UR9, 0x1, URZ ;  /* 0x0000000109097890 */ /* 0x000fe2000fffe03f */
[----:B------:R-:W-:Y:S01]  /*1e20*/  VIADD R0, R0, 0xffffffff ;  /* 0xffffffff00007836 */ /* 0x000fe20000000000 */
[----:B------:R-:W-:Y:S02]  /*1e30*/  UISETP.NE.AND UP0, UPT, UR8, 0xe, UPT ;  /* 0x0000000e0800788c */ /* 0x000fe4000bf05270 */
[----:B------:R-:W-:Y:S02]  /*1e40*/  UISETP.NE.AND UP1, UPT, UR9, 0xe, UPT ;  /* 0x0000000e0900788c */ /* 0x000fe4000bf25270 */
[----:B------:R-:W-:Y:S02]  /*1e50*/  USEL UR4, URZ, 0x1, UP0 ;  /* 0x000000013f047887 */ /* 0x000fe40008000000 */
[----:B------:R-:W-:-:S02]  /*1e60*/  USEL UR8, UR8, URZ, UP0 ;  /* 0x0000003f08087287 */ /* 0x000fc40008000000 */
[----:B------:R-:W-:Y:S02]  /*1e70*/  USEL UR9, UR9, URZ, UP1 ;  /* 0x0000003f09097287 */ /* 0x000fe40008800000 */
[----:B------:R-:W-:Y:S01]  /*1e80*/  LOP3.LUT R5, R5, UR4, RZ, 0x3c, !PT ;  /* 0x0000000405057c12 */ /* 0x000fe2000f8e3cff */
[----:B------:R-:W-:Y:S09]  /*1e90*/  @P1 BRA `(.L_x_29) ;  /* 0xfffffffc00101947 */ /* 0x000ff2000383ffff */
.L_x_22:
[----:B------:R-:W3:Y:S01]  /*1ea0*/  LDC R0, c[0x0][0x28c] ;  /* 0x0000a300ff007b82 */ /* 0x000ee20000000800 */
[----:B------:R4:W-:Y:S01]  /*1eb0*/  SYNCS.ARRIVE.TRANS64.A1T0 RZ, [R62+UR47], RZ ;  /* 0x000000ff3eff79a7 */ /* 0x0009e2000810002f */
[----:B---3--:R-:W-:-:S13]  /*1ec0*/  ISETP.GE.AND P1, PT, R0, 0x1, PT ;  /* 0x000000010000780c */ /* 0x008fda0003f26270 */
[----:B----4-:R-:W-:Y:S05]  /*1ed0*/  @!P1 BRA `(.L_x_30) ;  /* 0x0000000000389947 */ /* 0x010fea0003800000 */
[----:B------:R-:W-:Y:S05]  /*1ee0*/  @!P0 BRA `(.L_x_31) ;  /* 0x0000000000048947 */ /* 0x000fea0003800000 */
[----:B------:R-:W-:Y:S01]  /*1ef0*/  BPT.TRAP 0x1 ;  /* 0x000000040000795c */ /* 0x000fe20000300000 */
.L_x_31:
[----:B------:R-:W-:Y:S01]  /*1f00*/  UIADD3 UR6, UR43, UR38, URZ ;  /* 0x000000262b067290 */ /* 0x000fe2000fffe03f */
[----:B------:R-:W-:-:S03]  /*1f10*/  ISETP.GT.U32.AND P0, PT, R16, 0x1, PT ;  /* 0x000000011000780c */ /* 0x000fc60003f04070 */
[----:B------:R-:W-:-:S04]  /*1f20*/  USHF.R.U32.HI UR4, URZ, 0x1, UR6 ;  /* 0x000000013f047899 */ /* 0x000fc80008011606 */
[----:B------:R-:W-:-:S04]  /*1f30*/  UIMAD.WIDE.U32 UR4, UR4, -0x6db6db6d, URZ ;  /* 0x92492493040478a5 */ /* 0x000fc8000f8e003f */
[----:B------:R-:W-:-:S04]  /*1f40*/  USHF.R.U32.HI UR4, URZ, 0x2, UR5 ;  /* 0x000000023f047899 */ /* 0x000fc80008011605 */
[----:B------:R-:W-:-:S04]  /*1f50*/  UIMAD UR6, UR4, -0xe, UR6 ;  /* 0xfffffff2040678a4 */ /* 0x000fc8000f8e0206 */
[----:B------:R-:W-:-:S04]  /*1f60*/  ULEA UR6, UR6, UR41, 0x3 ;  /* 0x0000002906067291 */ /* 0x000fc8000f8e183f */
[----:B------:R-:W-:-:S04]  /*1f70*/  UIADD3 UR6, UR6, 0x70, URZ ;  /* 0x0000007006067890 */ /* 0x000fc8000fffe03f */
[----:B------:R-:W-:-:S09]  /*1f80*/  UPRMT UR6, URZ, 0x654, UR6 ;  /* 0x000006543f067896 */ /* 0x000fd20008000006 */
[----:B------:R-:W-:Y:S01]  /*1f90*/  SYNCS.ARRIVE.TRANS64.RED.A1T0 RZ, [UR6], RZ ;  /* 0x000000ffffff79a7 */ /* 0x000fe20008100406 */
[----:B------:R-:W-:Y:S05]  /*1fa0*/  @P0 BRA `(.L_x_30) ;  /* 0x0000000000040947 */ /* 0x000fea0003800000 */
[----:B------:R-:W-:Y:S01]  /*1fb0*/  BPT.TRAP 0x1 ;  /* 0x000000040000795c */ /* 0x000fe20000300000 */
.L_x_30:
[----:B------:R-:W-:Y:S01]  /*1fc0*/  SHF.L.U32 R0, R71, 0x1f, RZ ;  /* 0x0000001f47007819 */ /* 0x000fe200000006ff */
[----:B------:R-:W-:Y:S01]  /*1fd0*/  UIADD3 UR38, UR46, UR38, URZ ;  /* 0x000000262e267290 */ /* 0x000fe2000fffe03f */
[----:B------:R-:W3:Y:S01]  /*1fe0*/  LDC R7, c[0x0][0x288] ;  /* 0x0000a200ff077b82 */ /* 0x000ee20000000800 */
[----:B------:R-:W-:Y:S01]  /*1ff0*/  UISETP.GE.U32.AND UP1, UPT, UR46, 0xe, UPT ;  /* 0x0000000e2e00788c */ /* 0x000fe2000bf26070 */
[----:B------:R-:W-:Y:S01]  /*2000*/  IMAD.SHL.U32 R8, R60, 0x2, RZ ;  /* 0x000000023c087824 */ /* 0x000fe200078e00ff */
[----:B------:R-:W-:Y:S02]  /*2010*/  UISETP.GT.U32.AND UP0, UPT, UR38, 0xd, UPT ;  /* 0x0000000d2600788c */ /* 0x000fe4000bf04070 */
[----:B------:R-:W-:Y:S02]  /*2020*/  USHF.R.U32.HI UR4, URZ, 0x1, UR38 ;  /* 0x000000013f047899 */ /* 0x000fe40008011626 */
[----:B------:R-:W-:Y:S01]  /*2030*/  UISETP.LT.U32.AND UP0, UPT, UR46, 0xe, UP0 ;  /* 0x0000000e2e00788c */ /* 0x000fe20008701070 */
[----:B------:R-:W4:Y:S01]  /*2040*/  SYNCS.PHASECHK.TRANS64.TRYWAIT P0, [R61+UR42+0x10], R0 ;  /* 0x000010003d0075a7 */ /* 0x000f22000800016a */
[----:B------:R-:W-:Y:S01]  /*2050*/  UIMAD.WIDE.U32 UR4, UR4, -0x6db6db6d, URZ ;  /* 0x92492493040478a5 */ /* 0x000fe2000f8e003f */
[----:B------:R-:W-:Y:S01]  /*2060*/  SHF.R.S32.HI R9, RZ, 0x1f, R8 ;  /* 0x0000001fff097819 */ /* 0x000fe20000011408 */
[----:B------:R-:W-:-:S02]  /*2070*/  USEL UR6, URZ, 0x1, !UP0 ;  /* 0x000000013f067887 */ /* 0x000fc4000c000000 */
[----:B------:R-:W-:Y:S02]  /*2080*/  USHF.R.U32.HI UR4, URZ, 0x2, UR5 ;  /* 0x000000023f047899 */ /* 0x000fe40008011605 */
[----:B------:R-:W-:Y:S02]  /*2090*/  ULOP3.LUT UR39, UR39, UR6, URZ, 0x3c, !UPT ;  /* 0x0000000627277292 */ /* 0x000fe4000f8e3c3f */
[----:B------:R-:W-:Y:S02]  /*20a0*/  UIMAD UR38, UR4, -0xe, UR38 ;  /* 0xfffffff2042678a4 */ /* 0x000fe4000f8e0226 */
[----:B------:R-:W-:Y:S01]  /*20b0*/  @UP1 ULOP3.LUT UR39, UR39, 0x1, UR4, 0x78, !UPT ;  /* 0x0000000127271892 */ /* 0x000fe2000f8e7804 */
[----:B---34-:R-:W-:Y:S11]  /*20c0*/  @!P0 BRA `(.L_x_32) ;  /* 0x0000004000348947 */ /* 0x018ff60003800000 */
.L_x_132:
[----:B---3--:R-:W-:Y:S01]  /*20d0*/  IMAD.SHL.U32 R0, R19, 0x40, RZ ;  /* 0x0000004013007824 */ /* 0x008fe200078e00ff */
[----:B------:R-:W-:Y:S01]  /*20e0*/  ULDC UR6, c[0x0][0x284] ;  /* 0x0000a10000067ab9 */ /* 0x000fe20000000800 */
[----:B------:R-:W-:Y:S01]  /*20f0*/  IMAD.SHL.U32 R14, R22, 0x40, RZ ;  /* 0x00000040160e7824 */ /* 0x000fe200078e00ff */
[----:B------:R-:W-:Y:S01]  /*2100*/  SHF.R.S32.HI R11, RZ, 0x1f, R2 ;  /* 0x0000001fff0b7819 */ /* 0x000fe20000011402 */
[----:B------:R-:W-:Y:S01]  /*2110*/  ULDC.64 UR4, c[0x0][0x5d0] ;  /* 0x0001740000047ab9 */ /* 0x000fe20000000a00 */
[----:B------:R-:W-:Y:S01]  /*2120*/  ISETP.GE.AND P0, PT, R0, UR6, PT ;  /* 0x0000000600007c0c */ /* 0x000fe2000bf06270 */
[----:B--2---:R-:W-:Y:S01]  /*2130*/  IMAD.WIDE.U32 R4, R2, UR4, R8 ;  /* 0x0000000402047c25 */ /* 0x004fe2000f8e0008 */
[----:B------:R-:W-:Y:S02]  /*2140*/  SHF.R.S32.HI R15, RZ, 0x1f, R14 ;  /* 0x0000001fff0f7819 */ /* 0x000fe4000001140e */
[C---:B------:R-:W-:Y:S01]  /*2150*/  ISETP.GE.OR P0, PT, R14.reuse, R7, P0 ;  /* 0x000000070e00720c */ /* 0x040fe20000706670 */
[----:B-1----:R-:W-:Y:S01]  /*2160*/  IMAD R3, R11, UR4, RZ ;  /* 0x000000040b037c24 */ /* 0x002fe2000f8e02ff */
[----:B------:R-:W-:-:S03]  /*2170*/  IADD3 R4, P1, R14, R4, RZ ;  /* 0x000000040e047210 */ /* 0x000fc60007f3e0ff */
[----:B------:R-:W-:-:S05]  /*2180*/  IMAD R3, R2, UR5, R3 ;  /* 0x0000000502037c24 */ /* 0x000fca000f8e0203 */
[----:B------:R-:W-:-:S03]  /*2190*/  IADD3.X R5, R15, R5, R3, P1, !PT ;  /* 0x000000050f057210 */ /* 0x000fc60000ffe403 */
[----:B------:R-:W-:Y:S05]  /*21a0*/  @P0 BRA `(.L_x_33) ;  /* 0x0000002000b00947 */ /* 0x000fea0003800000 */
[----:B------:R-:W1:Y:S01]  /*21b0*/  LDC.64 R74, c[0x0][0x5c8] ;  /* 0x00017200ff4a7b82 */ /* 0x000e620000000a00 */
[----:B-----5:R-:W-:Y:S01]  /*21c0*/  FSETP.NEU.AND P0, PT, R57, RZ, PT ;  /* 0x000000ff3900720b */ /* 0x020fe20003f0d000 */
[----:B------:R-:W-:Y:S01]  /*21d0*/  IMAD R3, R60, -0x2, R7 ;  /* 0xfffffffe3c037824 */ /* 0x000fe200078e0207 */
[----:B------:R-:W-:Y:S01]  /*21e0*/  BSSY B0, `(.L_x_33) ;  /* 0x0000228000007945 */ /* 0x000fe20003800000 */
[----:B------:R-:W-:-:S04]  /*21f0*/  IMAD.WIDE R66, R19, 0x40, R58 ;  /* 0x0000004013427825 */ /* 0x000fc800078e023a */
[----:B------:R-:W-:Y:S02]  /*2200*/  IMAD.IADD R3, R3, 0x1, -R14 ;  /* 0x0000000103037824 */ /* 0x000fe400078e0a0e */
[----:B------:R-:W-:-:S03]  /*2210*/  IMAD.IADD R0, R65, 0x1, -R0 ;  /* 0x0000000141007824 */ /* 0x000fc600078e0a00 */
[----:B------:R-:W-:-:S04]  /*2220*/  ISETP.GT.AND P2, PT, R3, RZ, PT ;  /* 0x000000ff0300720c */ /* 0x000fc80003f44270 */
[----:B------:R-:W-:Y:S01]  /*2230*/  ISETP.GT.AND P1, PT, R0, RZ, P2 ;  /* 0x000000ff0000720c */ /* 0x000fe20001724270 */
[-C--:B-1----:R-:W-:Y:S02]  /*2240*/  IMAD R6, R67, R74.reuse, RZ ;  /* 0x0000004a43067224 */ /* 0x082fe400078e02ff */
[----:B------:R-:W-:-:S04]  /*2250*/  IMAD.WIDE.U32 R68, R66, R74, R4 ;  /* 0x0000004a42447225 */ /* 0x000fc800078e0004 */
[----:B------:R-:W-:-:S04]  /*2260*/  IMAD R5, R66, R75, R6 ;  /* 0x0000004b42057224 */ /* 0x000fc800078e0206 */
[----:B------:R-:W-:Y:S01]  /*2270*/  IMAD.IADD R7, R69, 0x1, R5 ;  /* 0x0000000145077824 */ /* 0x000fe200078e0205 */
[----:B------:R-:W-:Y:S06]  /*2280*/  @!P0 BRA `(.L_x_34) ;  /* 0x0000001400e48947 */ /* 0x000fec0003800000 */
[----:B------:R-:W1:Y:S01]  /*2290*/  LDC.64 R72, c[0x0][0x5b8] ;  /* 0x00016e00ff487b82 */ /* 0x000e620000000a00 */
[----:B------:R-:W-:-:S07]  /*22a0*/  ULDC.64 UR4, c[0x0][0x5c0] ;  /* 0x0001700000047ab9 */ /* 0x000fce0000000a00 */
[----:B------:R-:W2:Y:S08]  /*22b0*/  LDC.64 R76, c[0x0][0x5b0] ;  /* 0x00016c00ff4c7b82 */ /* 0x000eb00000000a00 */
[----:B------:R-:W0:Y:S01]  /*22c0*/  LDC.64 R78, c[0x0][0x5a8] ;  /* 0x00016a00ff4e7b82 */ /* 0x000e220000000a00 */
[-C--:B-1----:R-:W-:Y:S02]  /*22d0*/  IMAD R6, R11, R72.reuse, RZ ;  /* 0x000000480b067224 */ /* 0x082fe400078e02ff */
[----:B------:R-:W-:-:S04]  /*22e0*/  IMAD.WIDE.U32 R4, R2, R72, R8 ;  /* 0x0000004802047225 */ /* 0x000fc800078e0008 */
[----:B------:R-:W-:Y:S01]  /*22f0*/  IMAD R69, R2, R73, R6 ;  /* 0x0000004902457224 */ /* 0x000fe200078e0206 */
[----:B------:R-:W-:Y:S01]  /*2300*/  IADD3 R10, P0, R14, R4, RZ ;  /* 0x000000040e0a7210 */ /* 0x000fe20007f1e0ff */
[----:B--2---:R-:W-:-:S03]  /*2310*/  IMAD R4, R67, R76, RZ ;  /* 0x0000004c43047224 */ /* 0x004fc600078e02ff */
[----:B------:R-:W-:Y:S01]  /*2320*/  IADD3.X R11, R15, R5, R69, P0, !PT ;  /* 0x000000050f0b7210 */ /* 0x000fe200007fe445 */
[C---:B------:R-:W-:Y:S02]  /*2330*/  IMAD R73, R66.reuse, R77, R4 ;  /* 0x0000004d42497224 */ /* 0x040fe400078e0204 */
[----:B------:R-:W-:-:S04]  /*2340*/  IMAD.WIDE.U32 R4, R66, R76, R10 ;  /* 0x0000004c42047225 */ /* 0x000fc800078e000a */
[----:B------:R-:W-:Y:S01]  /*2350*/  IMAD.IADD R5, R5, 0x1, R73 ;  /* 0x0000000105057824 */ /* 0x000fe200078e0249 */
[----:B0-----:R-:W-:-:S04]  /*2360*/  LEA R12, P0, R4, R78, 0x1 ;  /* 0x0000004e040c7211 */ /* 0x001fc800078008ff */
[----:B------:R-:W-:-:S05]  /*2370*/  LEA.HI.X R13, R4, R79, R5, 0x1, P0 ;  /* 0x0000004f040d7211 */ /* 0x000fca00000f0c05 */
[----:B------:R-:W2:Y:S01]  /*2380*/  @P1 LDG.E.LTC128B.U16 R19, desc[UR36][R12.64] ;  /* 0x000000240c131981 */ /* 0x000ea2000c1e1520 */
[----:B------:R-:W-:Y:S01]  /*2390*/  IMAD.WIDE.U32 R4, R66, R76, R14 ;  /* 0x0000004c42047225 */ /* 0x000fe200078e000e */
[----:B------:R-:W-:Y:S02]  /*23a0*/  BSSY B1, `(.L_x_35) ;  /* 0x0000015000017945 */ /* 0x000fe40003800000 */
[----:B------:R-:W-:-:S04]  /*23b0*/  IADD3 R20, P0, R8, R4, RZ ;  /* 0x0000000408147210 */ /* 0x000fc80007f1e0ff */
[----:B------:R-:W-:Y:S02]  /*23c0*/  IADD3.X R21, R9, R73, R5, P0, !PT ;  /* 0x0000004909157210 */ /* 0x000fe400007fe405 */
[----:B------:R-:W-:Y:S01]  /*23d0*/  LEA R6, P0, R68, UR4, 0x1 ;  /* 0x0000000444067c11 */ /* 0x000fe2000f8008ff */
[----:B------:R-:W-:-:S03]  /*23e0*/  IMAD.WIDE.U32 R20, R2, R72, R20 ;  /* 0x0000004802147225 */ /* 0x000fc600078e0014 */
[----:B------:R-:W-:Y:S02]  /*23f0*/  LEA.HI.X R7, R68, UR5, R7, 0x1, P0 ;  /* 0x0000000544077c11 */ /* 0x000fe400080f0c07 */
[----:B------:R-:W-:-:S04]  /*2400*/  ISETP.GT.AND P0, PT, R3, 0x1, PT ;  /* 0x000000010300780c */ /* 0x000fc80003f04270 */
[----:B------:R-:W-:Y:S01]  /*2410*/  ISETP.GT.AND P3, PT, R0, RZ, P0 ;  /* 0x000000ff0000720c */ /* 0x000fe20000764270 */
[----:B--2---:R-:W-:-:S04]  /*2420*/  IMAD.U32 R4, R19, 0x10000, RZ ;  /* 0x0001000013047824 */ /* 0x004fc800078e00ff */
[----:B------:R-:W-:Y:S01]  /*2430*/  FMUL R5, R4, R57 ;  /* 0x0000003904057220 */ /* 0x000fe20000400000 */
[----:B------:R-:W-:-:S03]  /*2440*/  LEA R4, P4, R20, R78, 0x1 ;  /* 0x0000004e14047211 */ /* 0x000fc600078808ff */
[----:B------:R-:W-:-:S05]  /*2450*/  FFMA R5, R24, R56, R5 ;  /* 0x0000003818057223 */ /* 0x000fca0000000005 */
[----:B------:R-:W-:Y:S01]  /*2460*/  F2FP.BF16.F32.PACK_AB R12, RZ, R5 ;  /* 0x00000005ff0c723e */ /* 0x000fe200000010ff */
[----:B------:R-:W-:-:S03]  /*2470*/  IMAD.IADD R5, R69, 0x1, R21 ;  /* 0x0000000145057824 */ /* 0x000fc600078e0215 */
[----:B------:R-:W-:Y:S01]  /*2480*/  PRMT R13, R12, 0x7610, R13 ;  /* 0x000076100c0d7816 */ /* 0x000fe2000000000d */
[----:B------:R-:W-:Y:S01]  /*2490*/  IMAD.SHL.U32 R12, R76, 0x8, RZ ;  /* 0x000000084c0c7824 */ /* 0x000fe200078e00ff */
[----:B------:R-:W-:-:S03]  /*24a0*/  LEA.HI.X R5, R20, R79, R5, 0x1, P4 ;  /* 0x0000004f14057211 */ /* 0x000fc600020f0c05 */
[----:B------:R0:W-:Y:S02]  /*24b0*/  @P1 STG.E.U16 desc[UR36][R6.64], R13 ;  /* 0x0000000d06001986 */ /* 0x0001e4000c101524 */
[----:B0-----:R-:W-:Y:S01]  /*24c0*/  SHF.L.U64.HI R13, R76, 0x3, R77 ;  /* 0x000000034c0d7819 */ /* 0x001fe2000001024d */
[----:B------:R-:W-:Y:S06]  /*24d0*/  @!P3 BRA `(.L_x_36) ;  /* 0x000000000004b947 */ /* 0x000fec0003800000 */
[----:B------:R0:W5:Y:S02]  /*24e0*/  LDG.E.LTC128B.U16 R19, desc[UR36][R4.64+0x2] ;  /* 0x0000022404137981 */ /* 0x000164000c1e1520 */
.L_x_36:
[----:B------:R-:W-:Y:S05]  /*24f0*/  BSYNC B1 ;  /* 0x0000000000017941 */ /* 0x000fea0003800000 */
.L_x_35:
[----:B------:R-:W-:Y:S01]  /*2500*/  IMAD.WIDE.U32 R66, R66, R76, R12 ;  /* 0x0000004c42427225 */ /* 0x000fe200078e000c */
[----:B------:R-:W-:-:S03]  /*2510*/  ISETP.GT.AND P2, PT, R0, 0x8, P2 ;  /* 0x000000080000780c */ /* 0x000fc60001744270 */
[----:B-----5:R-:W-:Y:S01]  /*2520*/  IMAD.U32 R20, R19, 0x10000, RZ ;  /* 0x0001000013147824 */ /* 0x020fe200078e00ff */
[----:B------:R-:W-:Y:S01]  /*2530*/  IADD3 R10, P1, R10, R66, RZ ;  /* 0x000000420a0a7210 */ /* 0x000fe20007f3e0ff */
[----:B------:R-:W-:Y:S02]  /*2540*/  IMAD.IADD R73, R73, 0x1, R67 ;  /* 0x0000000149497824 */ /* 0x000fe400078e0243 */
[----:B------:R-:W-:Y:S02]  /*2550*/  FMUL R20, R20, R57 ;  /* 0x0000003914147220 */ /* 0x000fe40000400000 */
[----:B------:R-:W-:Y:S01]  /*2560*/  IMAD.X R11, R73, 0x1, R11, P1 ;  /* 0x00000001490b7824 */ /* 0x000fe200008e060b */
[----:B------:R-:W-:Y:S01]  /*2570*/  LEA R12, P1, R10, R78, 0x1 ;  /* 0x0000004e0a0c7211 */ /* 0x000fe200078208ff */
[----:B------:R-:W-:-:S03]  /*2580*/  FFMA R20, R25, R56, R20 ;  /* 0x0000003819147223 */ /* 0x000fc60000000014 */
[----:B------:R-:W-:Y:S02]  /*2590*/  LEA.HI.X R13, R10, R79, R11, 0x1, P1 ;  /* 0x0000004f0a0d7211 */ /* 0x000fe400008f0c0b */
[----:B------:R-:W-:-:S05]  /*25a0*/  F2FP.BF16.F32.PACK_AB R20, RZ, R20 ;  /* 0x00000014ff14723e */ /* 0x000fca00000010ff */
[----:B------:R1:W-:Y:S04]  /*25b0*/  @P3 STG.E.U16 desc[UR36][R6.64+0x2], R20 ;  /* 0x0000021406003986 */ /* 0x0003e8000c101524 */
[----:B------:R-:W2:Y:S01]  /*25c0*/  @P2 LDG.E.LTC128B.U16 R19, desc[UR36][R12.64] ;  /* 0x000000240c132981 */ /* 0x000ea2000c1e1520 */
[----:B------:R-:W-:Y:S01]  /*25d0*/  IADD3 R14, P1, P3, R8, R66, R14 ;  /* 0x00000042080e7210 */ /* 0x000fe20007b3e00e */
[----:B------:R-:W-:Y:S01]  /*25e0*/  BSSY B1, `(.L_x_37) ;  /* 0x0000011000017945 */ /* 0x000fe20003800000 */
[C---:B------:R-:W-:Y:S02]  /*25f0*/  SHF.L.U64.HI R11, R74.reuse, 0x4, R75 ;  /* 0x000000044a0b7819 */ /* 0x040fe4000001024b */
[----:B------:R-:W-:Y:S02]  /*2600*/  IADD3.X R15, R9, R73, R15, P1, P3 ;  /* 0x00000049090f7210 */ /* 0x000fe40000fe640f */
[----:B------:R-:W-:-:S02]  /*2610*/  LEA R10, P1, R74, R6, 0x4 ;  /* 0x000000064a0a7211 */ /* 0x000fc400078220ff */
[----:B------:R-:W-:Y:S01]  /*2620*/  ISETP.GT.AND P0, PT, R0, 0x8, P0 ;  /* 0x000000080000780c */ /* 0x000fe20000704270 */
[----:B------:R-:W-:-:S04]  /*2630*/  IMAD.WIDE.U32 R14, R2, R72, R14 ;  /* 0x00000048020e7225 */ /* 0x000fc800078e000e */
[----:B------:R-:W-:Y:S02]  /*2640*/  IMAD.X R11, R11, 0x1, R7, P1 ;  /* 0x000000010b0b7824 */ /* 0x000fe400008e0607 */
[----:B------:R-:W-:Y:S02]  /*2650*/  IMAD.IADD R2, R69, 0x1, R15 ;  /* 0x0000000145027824 */ /* 0x000fe400078e020f */
[----:B--2---:R-:W-:-:S04]  /*2660*/  IMAD.U32 R8, R19, 0x10000, RZ ;  /* 0x0001000013087824 */ /* 0x004fc800078e00ff */
[----:B------:R-:W-:Y:S01]  /*2670*/  FMUL R9, R8, R57 ;  /* 0x0000003908097220 */ /* 0x000fe20000400000 */
[----:B------:R-:W-:-:S03]  /*2680*/  LEA R8, P3, R14, R78, 0x1 ;  /* 0x0000004e0e087211 */ /* 0x000fc600078608ff */
[----:B------:R-:W-:-:S05]  /*2690*/  FFMA R9, R26, R56, R9 ;  /* 0x000000381a097223 */ /* 0x000fca0000000009 */
[----:B------:R-:W-:Y:S02]  /*26a0*/  F2FP.BF16.F32.PACK_AB R12, RZ, R9 ;  /* 0x00000009ff0c723e */ /* 0x000fe400000010ff */
[----:B------:R-:W-:-:S03]  /*26b0*/  LEA.HI.X R9, R14, R79, R2, 0x1, P3 ;  /* 0x0000004f0e097211 */ /* 0x000fc600018f0c02 */
[----:B------:R1:W-:Y:S01]  /*26c0*/  @P2 STG.E.U16 desc[UR36][R10.64], R12 ;  /* 0x0000000c0a002986 */ /* 0x0003e2000c101524 */
[----:B------:R-:W-:Y:S05]  /*26d0*/  @!P0 BRA `(.L_x_38) ;  /* 0x0000000000048947 */ /* 0x000fea0003800000 */
[----:B------:R2:W5:Y:S02]  /*26e0*/  LDG.E.LTC128B.U16 R19, desc[UR36][R8.64+0x2] ;  /* 0x0000022408137981 */ /* 0x000564000c1e1520 */
.L_x_38:
[----:B------:R-:W-:Y:S05]  /*26f0*/  BSYNC B1 ;  /* 0x0000000000017941 */ /* 0x000fea0003800000 */
.L_x_37:
[----:B-----5:R-:W-:Y:S01]  /*2700*/  IMAD.U32 R2, R19, 0x10000, RZ ;  /* 0x0001000013027824 */ /* 0x020fe200078e00ff */
[----:B------:R-:W-:Y:S01]  /*2710*/  ISETP.GT.AND P1, PT, R3, 0x8, PT ;  /* 0x000000080300780c */ /* 0x000fe20003f24270 */
[----:B------:R-:W-:Y:S02]  /*2720*/  BSSY B1, `(.L_x_39) ;  /* 0x0000008000017945 */ /* 0x000fe40003800000 */
[----:B------:R-:W-:Y:S01]  /*2730*/  FMUL R2, R2, R57 ;  /* 0x0000003902027220 */ /* 0x000fe20000400000 */
[----:B------:R-:W-:-:S03]  /*2740*/  ISETP.GT.AND P2, PT, R0, RZ, P1 ;  /* 0x000000ff0000720c */ /* 0x000fc60000f44270 */
[----:B------:R-:W-:-:S05]  /*2750*/  FFMA R2, R27, R56, R2 ;  /* 0x000000381b027223 */ /* 0x000fca0000000002 */
[----:B------:R-:W-:-:S05]  /*2760*/  F2FP.BF16.F32.PACK_AB R2, RZ, R2 ;  /* 0x00000002ff02723e */ /* 0x000fca00000010ff */
[----:B------:R3:W-:Y:S01]  /*2770*/  @P0 STG.E.U16 desc[UR36][R10.64+0x2], R2 ;  /* 0x000002020a000986 */ /* 0x0007e2000c101524 */
[----:B------:R-:W-:Y:S05]  /*2780*/  @!P2 BRA `(.L_x_40) ;  /* 0x000000000004a947 */ /* 0x000fea0003800000 */
[----:B------:R4:W5:Y:S02]  /*2790*/  LDG.E.LTC128B.U16 R19, desc[UR36][R4.64+0x10] ;  /* 0x0000102404137981 */ /* 0x000964000c1e1520 */
.L_x_40:
[----:B------:R-:W-:Y:S05]  /*27a0*/  BSYNC B1 ;  /* 0x0000000000017941 */ /* 0x000fea0003800000 */
.L_x_39:
[----:B---3-5:R-:W-:Y:S01]  /*27b0*/  IMAD.U32 R2, R19, 0x10000, RZ ;  /* 0x0001000013027824 */ /* 0x028fe200078e00ff */
        /* <DEDUP_REMOVED lines=9> */
.L_x_42:
[----:B------:R-:W-:Y:S05]  /*2850*/  BSYNC B1 ;  /* 0x0000000000017941 */ /* 0x000fea0003800000 */
.L_x_41:
[----:B-----5:R-:W-:Y:S01]  /*2860*/  IMAD.U32 R2, R19, 0x10000, RZ ;  /* 0x0001000013027824 */ /* 0x020fe200078e00ff */
[----:B------:R-:W-:Y:S01]  /*2870*/  ISETP.GT.AND P1, PT, R0, 0x8, P1 ;  /* 0x000000080000780c */ /* 0x000fe20000f24270 */
[----:B------:R-:W-:Y:S02]  /*2880*/  BSSY B1, `(.L_x_43) ;  /* 0x0000007000017945 */ /* 0x000fe40003800000 */
[----:B------:R-:W-:-:S04]  /*2890*/  FMUL R2, R2, R57 ;  /* 0x0000003902027220 */ /* 0x000fc80000400000 */
[----:B------:R-:W-:-:S05]  /*28a0*/  FFMA R2, R29, R56, R2 ;  /* 0x000000381d027223 */ /* 0x000fca0000000002 */
[----:B------:R-:W-:-:S05]  /*28b0*/  F2FP.BF16.F32.PACK_AB R2, RZ, R2 ;  /* 0x00000002ff02723e */ /* 0x000fca00000010ff */
[----:B------:R0:W-:Y:S01]  /*28c0*/  @P3 STG.E.U16 desc[UR36][R6.64+0x12], R2 ;  /* 0x0000120206003986 */ /* 0x0001e2000c101524 */
[----:B------:R-:W-:Y:S05]  /*28d0*/  @!P1 BRA `(.L_x_44) ;  /* 0x0000000000049947 */ /* 0x000fea0003800000 */
[----:B------:R0:W5:Y:S02]  /*28e0*/  LDG.E.LTC128B.U16 R19, desc[UR36][R8.64+0x10] ;  /* 0x0000102408137981 */ /* 0x000164000c1e1520 */
.L_x_44:
[----:B------:R-:W-:Y:S05]  /*28f0*/  BSYNC B1 ;  /* 0x0000000000017941 */ /* 0x000fea0003800000 */
.L_x_43:
[----:B0----5:R-:W-:Y:S01]  /*2900*/  IMAD.U32 R2, R19, 0x10000, RZ ;  /* 0x0001000013027824 */ /* 0x021fe200078e00ff */
[----:B------:R-:W-:Y:S01]  /*2910*/  ISETP.GT.AND P0, PT, R0, 0x8, P0 ;  /* 0x000000080000780c */ /* 0x000fe20000704270 */
[----:B------:R-:W-:Y:S02]  /*2920*/  BSSY B1, `(.L_x_45) ;  /* 0x0000007000017945 */ /* 0x000fe40003800000 */
[----:B---3--:R-:W-:-:S04]  /*2930*/  FMUL R13, R2, R57 ;  /* 0x00000039020d7220 */ /* 0x008fc80000400000 */
[----:B------:R-:W-:-:S05]  /*2940*/  FFMA R13, R30, R56, R13 ;  /* 0x000000381e0d7223 */ /* 0x000fca000000000d */
[----:B------:R-:W-:-:S05]  /*2950*/  F2FP.BF16.F32.PACK_AB R13, RZ, R13 ;  /* 0x0000000dff0d723e */ /* 0x000fca00000010ff */
[----:B------:R0:W-:Y:S01]  /*2960*/  @P1 STG.E.U16 desc[UR36][R10.64+0x10], R13 ;  /* 0x0000100d0a001986 */ /* 0x0001e2000c101524 */
[----:B------:R-:W-:Y:S05]  /*2970*/  @!P0 BRA `(.L_x_46) ;  /* 0x0000000000048947 */ /* 0x000fea0003800000 */
[----:B------:R3:W5:Y:S02]  /*2980*/  LDG.E.LTC128B.U16 R19, desc[UR36][R8.64+0x12] ;  /* 0x0000122408137981 */ /* 0x000764000c1e1520 */
.L_x_46:
[----:B------:R-:W-:Y:S05]  /*2990*/  BSYNC B1 ;  /* 0x0000000000017941 */ /* 0x000fea0003800000 */
.L_x_45:
        /* <DEDUP_REMOVED lines=10> */
.L_x_48:
[----:B------:R-:W-:Y:S05]  /*2a40*/  BSYNC B1 ;  /* 0x0000000000017941 */ /* 0x000fea0003800000 */
.L_x_47:
[----:B0----5:R-:W-:Y:S01]  /*2a50*/  IMAD.U32 R2, R19, 0x10000, RZ ;  /* 0x0001000013027824 */ /* 0x021fe200078e00ff */
        /* <DEDUP_REMOVED lines=9> */
.L_x_50:
[----:B------:R-:W-:Y:S05]  /*2af0*/  BSYNC B1 ;  /* 0x0000000000017941 */ /* 0x000fea0003800000 */
.L_x_49:
        /* <DEDUP_REMOVED lines=9> */
.L_x_52:
[----:B------:R-:W-:Y:S05]  /*2b90*/  BSYNC B1 ;  /* 0x0000000000017941 */ /* 0x000fea0003800000 */
.L_x_51:
[----:B0----5:R-:W-:Y:S01]  /*2ba0*/  IMAD.U32 R2, R19, 0x10000, RZ ;  /* 0x0001000013027824 */ /* 0x021fe200078e00ff */
        /* <DEDUP_REMOVED lines=8> */
.L_x_54:
[----:B------:R-:W-:Y:S05]  /*2c30*/  BSYNC B1 ;  /* 0x0000000000017941 */ /* 0x000fea0003800000 */
.L_x_53:
        /* <DEDUP_REMOVED lines=10> */
.L_x_56:
[----:B------:R-:W-:Y:S05]  /*2ce0*/  BSYNC B1 ;  /* 0x0000000000017941 */ /* 0x000fea0003800000 */
.L_x_55:
        /* <DEDUP_REMOVED lines=10> */
.L_x_58:
[----:B------:R-:W-:Y:S05]  /*2d90*/  BSYNC B1 ;  /* 0x0000000000017941 */ /* 0x000fea0003800000 */
.L_x_57:
        /* <DEDUP_REMOVED lines=9> */
.L_x_60:
[----:B------:R-:W-:Y:S05]  /*2e30*/  BSYNC B1 ;  /* 0x0000000000017941 */ /* 0x000fea0003800000 */
.L_x_59:
        /* <DEDUP_REMOVED lines=9> */
.L_x_62:
[----:B------:R-:W-:Y:S05]  /*2ed0*/  BSYNC B1 ;  /* 0x0000000000017941 */ /* 0x000fea0003800000 */
.L_x_61:
        /* <DEDUP_REMOVED lines=10> */
.L_x_64:
[----:B------:R-:W-:Y:S05]  /*2f80*/  BSYNC B1 ;  /* 0x0000000000017941 */ /* 0x000fea0003800000 */
.L_x_63:
        /* <DEDUP_REMOVED lines=10> */
.L_x_66:
[----:B------:R-:W-:Y:S05]  /*3030*/  BSYNC B1 ;  /* 0x0000000000017941 */ /* 0x000fea0003800000 */
.L_x_65:
        /* <DEDUP_REMOVED lines=9> */
.L_x_68:
[----:B------:R-:W-:Y:S05]  /*30d0*/  BSYNC B1 ;  /* 0x0000000000017941 */ /* 0x000fea0003800000 */
.L_x_67:
        /* <DEDUP_REMOVED lines=9> */
.L_x_70:
[----:B------:R-:W-:Y:S05]  /*3170*/  BSYNC B1 ;  /* 0x0000000000017941 */ /* 0x000fea0003800000 */
.L_x_69:
        /* <DEDUP_REMOVED lines=10> */
.L_x_72:
[----:B------:R-:W-:Y:S05]  /*3220*/  BSYNC B1 ;  /* 0x0000000000017941 */ /* 0x000fea0003800000 */
.L_x_71:
        /* <DEDUP_REMOVED lines=10> */
.L_x_74:
[----:B------:R-:W-:Y:S05]  /*32d0*/  BSYNC B1 ;  /* 0x0000000000017941 */ /* 0x000fea0003800000 */
.L_x_73:
        /* <DEDUP_REMOVED lines=9> */
.L_x_76:
[----:B------:R-:W-:Y:S05]  /*3370*/  BSYNC B1 ;  /* 0x0000000000017941 */ /* 0x000fea0003800000 */
.L_x_75:
        /* <DEDUP_REMOVED lines=9> */
.L_x_78:
[----:B------:R-:W-:Y:S05]  /*3410*/  BSYNC B1 ;  /* 0x0000000000017941 */ /* 0x000fea0003800000 */
.L_x_77:
        /* <DEDUP_REMOVED lines=10> */
.L_x_80:
[----:B------:R-:W-:Y:S05]  /*34c0*/  BSYNC B1 ;  /* 0x0000000000017941 */ /* 0x000fea0003800000 */
.L_x_79:
        /* <DEDUP_REMOVED lines=10> */
.L_x_82:
[----:B------:R-:W-:Y:S05]  /*3570*/  BSYNC B1 ;  /* 0x0000000000017941 */ /* 0x000fea0003800000 */
.L_x_81:
        /* <DEDUP_REMOVED lines=9> */
.L_x_84:
[----:B------:R-:W-:Y:S05]  /*3610*/  BSYNC B1 ;  /* 0x0000000000017941 */ /* 0x000fea0003800000 */
.L_x_83:
        /* <DEDUP_REMOVED lines=9> */
.L_x_86:
[----:B------:R-:W-:Y:S05]  /*36b0*/  BSYNC B1 ;  /* 0x0000000000017941 */ /* 0x000fea0003800000 */
.L_x_85:
        /* <DEDUP_REMOVED lines=10> */
.L_x_88:
[----:B------:R-:W-:Y:S05]  /*3760*/  BSYNC B1 ;  /* 0x0000000000017941 */ /* 0x000fea0003800000 */
.L_x_87:
[----:B0----5:R-:W-:Y:S01]  /*3770*/  IMAD.U32 R2, R19, 0x10000, RZ ;  /* 0x0001000013027824 */ /* 0x021fe200078e00ff */
[----:B------:R-:W-:Y:S01]  /*3780*/  ISETP.GT.AND P0, PT, R3, 0x39, PT ;  /* 0x000000390300780c */ /* 0x000fe20003f04270 */
[----:B------:R-:W-:Y:S01]  /*3790*/  @P2 IMAD.MOV.U32 R3, RZ, RZ, R7 ;  /* 0x000000ffff032224 */ /* 0x000fe200078e0007 */
[----:B------:R-:W-:Y:S01]  /*37a0*/  BSSY B1, `(.L_x_89) ;  /* 0x0000009000017945 */ /* 0x000fe20003800000 */
[----:B------:R-:W-:Y:S01]  /*37b0*/  FMUL R13, R2, R57 ;  /* 0x00000039020d7220 */ /* 0x000fe20000400000 */
[----:B------:R-:W-:Y:S01]  /*37c0*/  @P2 IMAD.MOV.U32 R2, RZ, RZ, R6 ;  /* 0x000000ffff022224 */ /* 0x000fe200078e0006 */
[----:B------:R-:W-:Y:S02]  /*37d0*/  ISETP.GT.AND P3, PT, R0, RZ, P0 ;  /* 0x000000ff0000720c */ /* 0x000fe40000764270 */
[----:B------:R-:W-:-:S05]  /*37e0*/  FFMA R13, R52, R56, R13 ;  /* 0x00000038340d7223 */ /* 0x000fca000000000d */
[----:B------:R-:W-:-:S05]  /*37f0*/  F2FP.BF16.F32.PACK_AB R13, RZ, R13 ;  /* 0x0000000dff0d723e */ /* 0x000fca00000010ff */
[----:B------:R0:W-:Y:S01]  /*3800*/  @P2 STG.E.U16 desc[UR36][R2.64+0x70], R13 ;  /* 0x0000700d02002986 */ /* 0x0001e2000c101524 */
[----:B------:R-:W-:Y:S05]  /*3810*/  @!P3 BRA `(.L_x_90) ;  /* 0x000000000004b947 */ /* 0x000fea0003800000 */
[----:B------:R0:W5:Y:S02]  /*3820*/  LDG.E.LTC128B.U16 R19, desc[UR36][R4.64+0x72] ;  /* 0x0000722404137981 */ /* 0x000164000c1e1520 */
.L_x_90:
[----:B------:R-:W-:Y:S05]  /*3830*/  BSYNC B1 ;  /* 0x0000000000017941 */ /* 0x000fea0003800000 */
.L_x_89:
        /* <DEDUP_REMOVED lines=9> */
.L_x_92:
[----:B------:R-:W-:Y:S05]  /*38d0*/  BSYNC B1 ;  /* 0x0000000000017941 */ /* 0x000fea0003800000 */
.L_x_91:
[----:B0----5:R-:W-:Y:S01]  /*38e0*/  IMAD.U32 R2, R19, 0x10000, RZ ;  /* 0x0001000013027824 */ /* 0x021fe200078e00ff */
[----:B------:R-:W-:Y:S01]  /*38f0*/  ISETP.GT.AND P0, PT, R0, 0x8, P0 ;  /* 0x000000080000780c */ /* 0x000fe20000704270 */
[----:B------:R-:W-:Y:S02]  /*3900*/  BSSY B1, `(.L_x_93) ;  /* 0x000000a000017945 */ /* 0x000fe40003800000 */
[----:B------:R-:W-:Y:S01]  /*3910*/  FMUL R3, R2, R57 ;  /* 0x0000003902037220 */ /* 0x000fe20000400000 */
[----:B------:R-:W-:-:S03]  /*3920*/  @P1 IMAD.MOV.U32 R2, RZ, RZ, R10 ;  /* 0x000000ffff021224 */ /* 0x000fc600078e000a */
[----:B------:R-:W-:-:S05]  /*3930*/  FFMA R3, R54, R56, R3 ;  /* 0x0000003836037223 */ /* 0x000fca0000000003 */
[----:B------:R-:W-:-:S04]  /*3940*/  F2FP.BF16.F32.PACK_AB R3, RZ, R3 ;  /* 0x00000003ff03723e */ /* 0x000fc800000010ff */
[----:B----4-:R-:W-:Y:S01]  /*3950*/  PRMT R4, R3, 0x7610, R4 ;  /* 0x0000761003047816 */ /* 0x010fe20000000004 */
[----:B------:R-:W-:-:S05]  /*3960*/  @P1 IMAD.MOV.U32 R3, RZ, RZ, R11 ;  /* 0x000000ffff031224 */ /* 0x000fca00078e000b */
[----:B------:R0:W-:Y:S01]  /*3970*/  @P1 STG.E.U16 desc[UR36][R2.64+0x70], R4 ;  /* 0x0000700402001986 */ /* 0x0001e2000c101524 */
[----:B------:R-:W-:Y:S05]  /*3980*/  @!P0 BRA `(.L_x_94) ;  /* 0x0000000000048947 */ /* 0x000fea0003800000 */
[----:B------:R4:W5:Y:S02]  /*3990*/  LDG.E.LTC128B.U16 R19, desc[UR36][R8.64+0x72] ;  /* 0x0000722408137981 */ /* 0x000964000c1e1520 */
.L_x_94:
[----:B------:R-:W-:Y:S05]  /*39a0*/  BSYNC B1 ;  /* 0x0000000000017941 */ /* 0x000fea0003800000 */
.L_x_93:
[----:B------:R-:W-:Y:S05]  /*39b0*/  @!P0 BRA `(.L_x_95) ;  /* 0x0000000800a88947 */ /* 0x000fea0003800000 */
[----:B-----5:R-:W-:-:S04]  /*39c0*/  IMAD.U32 R0, R19, 0x10000, RZ ;  /* 0x0001000013007824 */ /* 0x020fc800078e00ff */
[----:B------:R-:W-:-:S04]  /*39d0*/  FMUL R0, R0, R57 ;  /* 0x0000003900007220 */ /* 0x000fc80000400000 */
[----:B------:R-:W-:-:S05]  /*39e0*/  FFMA R0, R55, R56, R0 ;  /* 0x0000003837007223 */ /* 0x000fca0000000000 */
[----:B------:R-:W-:-:S05]  /*39f0*/  F2FP.BF16.F32.PACK_AB R0, RZ, R0 ;  /* 0x00000000ff00723e */ /* 0x000fca00000010ff */
[----:B------:R0:W-:Y:S01]  /*3a00*/  STG.E.U16 desc[UR36][R10.64+0x72], R0 ;  /* 0x000072000a007986 */ /* 0x0001e2000c101524 */
[----:B------:R-:W-:Y:S05]  /*3a10*/  BRA `(.L_x_95) ;  /* 0x0000000800907947 */ /* 0x000fea0003800000 */
.L_x_34:
[----:B------:R-:W-:Y:S01]  /*3a20*/  ISETP.GT.AND P0, PT, R3, 0x1, PT ;  /* 0x000000010300780c */ /* 0x000fe20003f04270 */
[----:B------:R-:W-:Y:S01]  /*3a30*/  ULDC.64 UR4, c[0x0][0x5c0] ;  /* 0x0001700000047ab9 */ /* 0x000fe20000000a00 */
[-C--:B------:R-:W-:Y:S01]  /*3a40*/  FMUL R24, R24, R56.reuse ;  /* 0x0000003818187220 */ /* 0x080fe20000400000 */
[-C--:B------:R-:W-:Y:S01]  /*3a50*/  FMUL R25, R25, R56.reuse ;  /* 0x0000003819197220 */ /* 0x080fe20000400000 */
[----:B------:R-:W-:Y:S01]  /*3a60*/  ISETP.GT.AND P3, PT, R0, RZ, P0 ;  /* 0x000000ff0000720c */ /* 0x000fe20000764270 */
[-C--:B------:R-:W-:Y:S01]  /*3a70*/  FMUL R26, R26, R56.reuse ;  /* 0x000000381a1a7220 */ /* 0x080fe20000400000 */
[----:B------:R-:W-:Y:S01]  /*3a80*/  LEA R4, P4, R68, UR4, 0x1 ;  /* 0x0000000444047c11 */ /* 0x000fe2000f8808ff */
[----:B------:R-:W-:Y:S01]  /*3a90*/  FMUL R27, R27, R56 ;  /* 0x000000381b1b7220 */ /* 0x000fe20000400000 */
[----:B------:R-:W-:Y:S01]  /*3aa0*/  F2FP.BF16.F32.PACK_AB R24, RZ, R24 ;  /* 0x00000018ff18723e */ /* 0x000fe200000010ff */
[-C--:B------:R-:W-:Y:S01]  /*3ab0*/  FMUL R28, R28, R56.reuse ;  /* 0x000000381c1c7220 */ /* 0x080fe20000400000 */
[----:B------:R-:W-:Y:S01]  /*3ac0*/  LEA.HI.X R5, R68, UR5, R7, 0x1, P4 ;  /* 0x0000000544057c11 */ /* 0x000fe2000a0f0c07 */
[-C--:B------:R-:W-:Y:S01]  /*3ad0*/  FMUL R29, R29, R56.reuse ;  /* 0x000000381d1d7220 */ /* 0x080fe20000400000 */
[----:B------:R-:W-:Y:S01]  /*3ae0*/  F2FP.BF16.F32.PACK_AB R25, RZ, R25 ;  /* 0x00000019ff19723e */ /* 0x000fe200000010ff */
[-C--:B------:R-:W-:Y:S01]  /*3af0*/  FMUL R30, R30, R56.reuse ;  /* 0x000000381e1e7220 */ /* 0x080fe20000400000 */
[----:B------:R-:W-:Y:S01]  /*3b00*/  SHF.L.U64.HI R75, R74, 0x4, R75 ;  /* 0x000000044a4b7819 */ /* 0x000fe2000001024b */
[----:B------:R-:W-:Y:S01]  /*3b10*/  @P1 STG.E.U16 desc[UR36][R4.64], R24 ;  /* 0x0000001804001986 */ /* 0x000fe2000c101524 */
[----:B------:R-:W-:Y:S01]  /*3b20*/  ISETP.GT.AND P1, PT, R3, 0x8, PT ;  /* 0x000000080300780c */ /* 0x000fe20003f24270 */
[----:B------:R-:W-:Y:S01]  /*3b30*/  FMUL R31, R31, R56 ;  /* 0x000000381f1f7220 */ /* 0x000fe20000400000 */
[----:B------:R-:W-:Y:S01]  /*3b40*/  ISETP.GT.AND P4, PT, R0, 0x8, P0 ;  /* 0x000000080000780c */ /* 0x000fe20000784270 */
[----:B------:R-:W-:Y:S01]  /*3b50*/  @P3 STG.E.U16 desc[UR36][R4.64+0x2], R25 ;  /* 0x0000021904003986 */ /* 0x000fe2000c101524 */
[----:B------:R-:W-:Y:S01]  /*3b60*/  LEA R6, P3, R74, R4, 0x4 ;  /* 0x000000044a067211 */ /* 0x000fe200078620ff */
[-C--:B------:R-:W-:Y:S01]  /*3b70*/  FMUL R32, R32, R56.reuse ;  /* 0x0000003820207220 */ /* 0x080fe20000400000 */
[C---:B------:R-:W-:Y:S01]  /*3b80*/  ISETP.GT.AND P2, PT, R0.reuse, 0x8, P2 ;  /* 0x000000080000780c */ /* 0x040fe20001744270 */
[-C--:B------:R-:W-:Y:S01]  /*3b90*/  FMUL R33, R33, R56.reuse ;  /* 0x0000003821217220 */ /* 0x080fe20000400000 */
[----:B------:R-:W-:Y:S01]  /*3ba0*/  ISETP.GT.AND P0, PT, R3, 0x9, PT ;  /* 0x000000090300780c */ /* 0x000fe20003f04270 */
[----:B------:R-:W-:Y:S01]  /*3bb0*/  IMAD.X R7, R75, 0x1, R5, P3 ;  /* 0x000000014b077824 */ /* 0x000fe200018e0605 */
[----:B------:R-:W-:Y:S01]  /*3bc0*/  ISETP.GT.AND P5, PT, R0, RZ, P1 ;  /* 0x000000ff0000720c */ /* 0x000fe20000fa4270 */
[-C--:B------:R-:W-:Y:S01]  /*3bd0*/  FMUL R34, R34, R56.reuse ;  /* 0x0000003822227220 */ /* 0x080fe20000400000 */
[----:B------:R-:W-:Y:S01]  /*3be0*/  ISETP.GT.AND P3, PT, R0, RZ, P0 ;  /* 0x000000ff0000720c */ /* 0x000fe20000764270 */
[----:B------:R-:W-:Y:S01]  /*3bf0*/  FMUL R35, R35, R56 ;  /* 0x0000003823237220 */ /* 0x000fe20000400000 */
[----:B------:R-:W-:Y:S01]  /*3c00*/  F2FP.BF16.F32.PACK_AB R26, RZ, R26 ;  /* 0x0000001aff1a723e */ /* 0x000fe200000010ff */
[-C--:B------:R-:W-:Y:S01]  /*3c10*/  FMUL R36, R36, R56.reuse ;  /* 0x0000003824247220 */ /* 0x080fe20000400000 */
[----:B------:R-:W-:Y:S01]  /*3c20*/  F2FP.BF16.F32.PACK_AB R27, RZ, R27 ;  /* 0x0000001bff1b723e */ /* 0x000fe200000010ff */
[----:B------:R-:W-:Y:S01]  /*3c30*/  FMUL R37, R37, R56 ;  /* 0x0000003825257220 */ /* 0x000fe20000400000 */
[----:B------:R-:W-:Y:S01]  /*3c40*/  F2FP.BF16.F32.PACK_AB R28, RZ, R28 ;  /* 0x0000001cff1c723e */ /* 0x000fe200000010ff */
[----:B------:R-:W-:Y:S01]  /*3c50*/  @P2 STG.E.U16 desc[UR36][R6.64], R26 ;  /* 0x0000001a06002986 */ /* 0x000fe2000c101524 */
[----:B------:R-:W-:Y:S01]  /*3c60*/  F2FP.BF16.F32.PACK_AB R29, RZ, R29 ;  /* 0x0000001dff1d723e */ /* 0x000fe200000010ff */
[-C--:B------:R-:W-:Y:S01]  /*3c70*/  FMUL R38, R38, R56.reuse ;  /* 0x0000003826267220 */ /* 0x080fe20000400000 */
[C---:B------:R-:W-:Y:S01]  /*3c80*/  ISETP.GT.AND P2, PT, R0.reuse, 0x8, P1 ;  /* 0x000000080000780c */ /* 0x040fe20000f44270 */
[----:B------:R-:W-:Y:S01]  /*3c90*/  @P4 STG.E.U16 desc[UR36][R6.64+0x2], R27 ;  /* 0x0000021b06004986 */ /* 0x000fe2000c101524 */
[----:B------:R-:W-:Y:S01]  /*3ca0*/  ISETP.GT.AND P1, PT, R3, 0x10, PT ;  /* 0x000000100300780c */ /* 0x000fe20003f24270 */
[----:B------:R-:W-:Y:S01]  /*3cb0*/  FMUL R39, R39, R56 ;  /* 0x0000003827277220 */ /* 0x000fe20000400000 */
[----:B------:R-:W-:Y:S01]  /*3cc0*/  F2FP.BF16.F32.PACK_AB R30, RZ, R30 ;  /* 0x0000001eff1e723e */ /* 0x000fe200000010ff */
[----:B------:R-:W-:Y:S01]  /*3cd0*/  @P5 STG.E.U16 desc[UR36][R4.64+0x10], R28 ;  /* 0x0000101c04005986 */ /* 0x000fe2000c101524 */
[----:B------:R-:W-:Y:S01]  /*3ce0*/  ISETP.GT.AND P4, PT, R0, RZ, P1 ;  /* 0x000000ff0000720c */ /* 0x000fe20000f84270 */
[-C--:B------:R-:W-:Y:S01]  /*3cf0*/  FMUL R40, R40, R56.reuse ;  /* 0x0000003828287220 */ /* 0x080fe20000400000 */
[----:B------:R-:W-:Y:S01]  /*3d00*/  F2FP.BF16.F32.PACK_AB R31, RZ, R31 ;  /* 0x0000001fff1f723e */ /* 0x000fe200000010ff */
[----:B------:R-:W-:Y:S01]  /*3d10*/  @P3 STG.E.U16 desc[UR36][R4.64+0x12], R29 ;  /* 0x0000121d04003986 */ /* 0x000fe2000c101524 */
[----:B------:R-:W-:Y:S01]  /*3d20*/  ISETP.GT.AND P3, PT, R0, 0x8, P0 ;  /* 0x000000080000780c */ /* 0x000fe20000764270 */
[----:B------:R-:W-:Y:S01]  /*3d30*/  FMUL R41, R41, R56 ;  /* 0x0000003829297220 */ /* 0x000fe20000400000 */
[----:B------:R-:W-:Y:S01]  /*3d40*/  ISETP.GT.AND P0, PT, R3, 0x11, PT ;  /* 0x000000110300780c */ /* 0x000fe20003f04270 */
[----:B------:R-:W-:Y:S01]  /*3d50*/  @P2 STG.E.U16 desc[UR36][R6.64+0x10], R30 ;  /* 0x0000101e06002986 */ /* 0x000fe2000c101524 */
[----:B------:R-:W-:Y:S01]  /*3d60*/  F2FP.BF16.F32.PACK_AB R32, RZ, R32 ;  /* 0x00000020ff20723e */ /* 0x000fe200000010ff */
[-C--:B------:R-:W-:Y:S01]  /*3d70*/  FMUL R42, R42, R56.reuse ;  /* 0x000000382a2a7220 */ /* 0x080fe20000400000 */
[C---:B------:R-:W-:Y:S01]  /*3d80*/  ISETP.GT.AND P5, PT, R0.reuse, RZ, P0 ;  /* 0x000000ff0000720c */ /* 0x040fe200007a4270 */
[-C--:B------:R-:W-:Y:S01]  /*3d90*/  FMUL R43, R43, R56.reuse ;  /* 0x000000382b2b7220 */ /* 0x080fe20000400000 */
[----:B------:R-:W-:Y:S01]  /*3da0*/  ISETP.GT.AND P2, PT, R0, 0x8, P1 ;  /* 0x000000080000780c */ /* 0x000fe20000f44270 */
[-C--:B------:R-:W-:Y:S01]  /*3db0*/  FMUL R44, R44, R56.reuse ;  /* 0x000000382c2c7220 */ /* 0x080fe20000400000 */
[----:B------:R-:W-:Y:S01]  /*3dc0*/  ISETP.GT.AND P1, PT, R3, 0x18, PT ;  /* 0x000000180300780c */ /* 0x000fe20003f24270 */
[-C--:B------:R-:W-:Y:S01]  /*3dd0*/  FMUL R45, R45, R56.reuse ;  /* 0x000000382d2d7220 */ /* 0x080fe20000400000 */
[----:B------:R-:W-:Y:S01]  /*3de0*/  F2FP.BF16.F32.PACK_AB R33, RZ, R33 ;  /* 0x00000021ff21723e */ /* 0x000fe200000010ff */
[----:B------:R-:W-:Y:S01]  /*3df0*/  @P3 STG.E.U16 desc[UR36][R6.64+0x12], R31 ;  /* 0x0000121f06003986 */ /* 0x000fe2000c101524 */
[----:B------:R-:W-:Y:S01]  /*3e00*/  ISETP.GT.AND P3, PT, R0, 0x8, P0 ;  /* 0x000000080000780c */ /* 0x000fe20000764270 */
[-C--:B------:R-:W-:Y:S01]  /*3e10*/  FMUL R46, R46, R56.reuse ;  /* 0x000000382e2e7220 */ /* 0x080fe20000400000 */
[----:B------:R-:W-:Y:S01]  /*3e20*/  ISETP.GT.AND P0, PT, R3, 0x19, PT ;  /* 0x000000190300780c */ /* 0x000fe20003f04270 */
[----:B------:R-:W-:Y:S01]  /*3e30*/  @P4 STG.E.U16 desc[UR36][R4.64+0x20], R32 ;  /* 0x0000202004004986 */ /* 0x000fe2000c101524 */
[C---:B------:R-:W-:Y:S01]  /*3e40*/  ISETP.GT.AND P4, PT, R0.reuse, RZ, P1 ;  /* 0x000000ff0000720c */ /* 0x040fe20000f84270 */
[----:B------:R-:W-:Y:S01]  /*3e50*/  FMUL R47, R47, R56 ;  /* 0x000000382f2f7220 */ /* 0x000fe20000400000 */
[----:B------:R-:W-:Y:S01]  /*3e60*/  F2FP.BF16.F32.PACK_AB R34, RZ, R34 ;  /* 0x00000022ff22723e */ /* 0x000fe200000010ff */
[----:B------:R-:W-:Y:S01]  /*3e70*/  @P5 STG.E.U16 desc[UR36][R4.64+0x22], R33 ;  /* 0x0000222104005986 */ /* 0x000fe2000c101524 */
[----:B------:R-:W-:Y:S01]  /*3e80*/  ISETP.GT.AND P5, PT, R0, RZ, P0 ;  /* 0x000000ff0000720c */ /* 0x000fe200007a4270 */
[----:B------:R-:W-:Y:S01]  /*3e90*/  FMUL R48, R48, R56 ;  /* 0x0000003830307220 */ /* 0x000fe20000400000 */
[----:B------:R-:W-:Y:S01]  /*3ea0*/  F2FP.BF16.F32.PACK_AB R35, RZ, R35 ;  /* 0x00000023ff23723e */ /* 0x000fe200000010ff */
[----:B------:R-:W-:Y:S01]  /*3eb0*/  @P2 STG.E.U16 desc[UR36][R6.64+0x20], R34 ;  /* 0x0000202206002986 */ /* 0x000fe2000c101524 */
[----:B------:R-:W-:Y:S01]  /*3ec0*/  F2FP.BF16.F32.PACK_AB R36, RZ, R36 ;  /* 0x00000024ff24723e */ /* 0x000fe200000010ff */
[-C--:B------:R-:W-:Y:S01]  /*3ed0*/  FMUL R49, R49, R56.reuse ;  /* 0x0000003831317220 */ /* 0x080fe20000400000 */
[----:B------:R-:W-:Y:S01]  /*3ee0*/  ISETP.GT.AND P2, PT, R0, 0x8, P1 ;  /* 0x000000080000780c */ /* 0x000fe20000f44270 */
[----:B------:R-:W-:Y:S01]  /*3ef0*/  @P3 STG.E.U16 desc[UR36][R6.64+0x22], R35 ;  /* 0x0000222306003986 */ /* 0x000fe2000c101524 */
[----:B------:R-:W-:Y:S01]  /*3f00*/  ISETP.GT.AND P1, PT, R3, 0x20, PT ;  /* 0x000000200300780c */ /* 0x000fe20003f24270 */
[-C--:B------:R-:W-:Y:S01]  /*3f10*/  FMUL R50, R50, R56.reuse ;  /* 0x0000003832327220 */ /* 0x080fe20000400000 */
[----:B------:R-:W-:Y:S01]  /*3f20*/  F2FP.BF16.F32.PACK_AB R37, RZ, R37 ;  /* 0x00000025ff25723e */ /* 0x000fe200000010ff */
[----:B------:R-:W-:Y:S01]  /*3f30*/  @P4 STG.E.U16 desc[UR36][R4.64+0x30], R36 ;  /* 0x0000302404004986 */ /* 0x000fe2000c101524 */
[C---:B------:R-:W-:Y:S01]  /*3f40*/  ISETP.GT.AND P3, PT, R0.reuse, 0x8, P0 ;  /* 0x000000080000780c */ /* 0x040fe20000764270 */
[-C--:B------:R-:W-:Y:S01]  /*3f50*/  FMUL R51, R51, R56.reuse ;  /* 0x0000003833337220 */ /* 0x080fe20000400000 */
[----:B------:R-:W-:Y:S01]  /*3f60*/  ISETP.GT.AND P0, PT, R3, 0x21, PT ;  /* 0x000000210300780c */ /* 0x000fe20003f04270 */
[----:B------:R-:W-:Y:S01]  /*3f70*/  @P5 STG.E.U16 desc[UR36][R4.64+0x32], R37 ;  /* 0x0000322504005986 */ /* 0x000fe2000c101524 */
        /* <DEDUP_REMOVED lines=10> */
[----:B------:R-:W-:-:S02]  /*4020*/  F2FP.BF16.F32.PACK_AB R41, RZ, R41 ;  /* 0x00000029ff29723e */ /* 0x000fc400000010ff */
[C---:B------:R-:W-:Y:S01]  /*4030*/  ISETP.GT.AND P1, PT, R0.reuse, 0x8, P1 ;  /* 0x000000080000780c */ /* 0x040fe20000f24270 */
[----:B------:R-:W-:Y:S01]  /*4040*/  @P3 STG.E.U16 desc[UR36][R6.64+0x32], R39 ;  /* 0x0000322706003986 */ /* 0x000fe2000c101524 */
[C---:B------:R-:W-:Y:S02]  /*4050*/  ISETP.GT.AND P2, PT, R0.reuse, 0x8, P0 ;  /* 0x000000080000780c */ /* 0x040fe40000744270 */
[C---:B------:R-:W-:Y:S01]  /*4060*/  ISETP.GT.AND P0, PT, R3.reuse, 0x29, PT ;  /* 0x000000290300780c */ /* 0x040fe20003f04270 */
[----:B------:R-:W-:Y:S01]  /*4070*/  @P4 STG.E.U16 desc[UR36][R4.64+0x40], R40 ;  /* 0x0000402804004986 */ /* 0x000fe2000c101524 */
[----:B------:R-:W-:Y:S02]  /*4080*/  ISETP.GT.AND P4, PT, R3, 0x28, PT ;  /* 0x000000280300780c */ /* 0x000fe40003f84270 */
[----:B------:R-:W-:Y:S01]  /*4090*/  F2FP.BF16.F32.PACK_AB R42, RZ, R42 ;  /* 0x0000002aff2a723e */ /* 0x000fe200000010ff */
[----:B------:R-:W-:Y:S01]  /*40a0*/  @P5 STG.E.U16 desc[UR36][R4.64+0x42], R41 ;  /* 0x0000422904005986 */ /* 0x000fe2000c101524 */
[----:B------:R-:W-:-:S02]  /*40b0*/  ISETP.GT.AND P5, PT, R0, RZ, P4 ;  /* 0x000000ff0000720c */ /* 0x000fc400027a4270 */
[C---:B------:R-:W-:Y:S01]  /*40c0*/  ISETP.GT.AND P3, PT, R0.reuse, RZ, P0 ;  /* 0x000000ff0000720c */ /* 0x040fe20000764270 */
[----:B------:R-:W-:Y:S01]  /*40d0*/  @P1 STG.E.U16 desc[UR36][R6.64+0x40], R42 ;  /* 0x0000402a06001986 */ /* 0x000fe2000c101524 */
[----:B------:R-:W-:Y:S02]  /*40e0*/  F2FP.BF16.F32.PACK_AB R43, RZ, R43 ;  /* 0x0000002bff2b723e */ /* 0x000fe400000010ff */
[----:B------:R-:W-:Y:S02]  /*40f0*/  F2FP.BF16.F32.PACK_AB R44, RZ, R44 ;  /* 0x0000002cff2c723e */ /* 0x000fe400000010ff */
[C---:B------:R-:W-:Y:S01]  /*4100*/  ISETP.GT.AND P4, PT, R0.reuse, 0x8, P4 ;  /* 0x000000080000780c */ /* 0x040fe20002784270 */
[----:B------:R-:W-:Y:S01]  /*4110*/  @P2 STG.E.U16 desc[UR36][R6.64+0x42], R43 ;  /* 0x0000422b06002986 */ /* 0x000fe2000c101524 */
[----:B------:R-:W-:Y:S02]  /*4120*/  F2FP.BF16.F32.PACK_AB R45, RZ, R45 ;  /* 0x0000002dff2d723e */ /* 0x000fe400000010ff */
[----:B------:R-:W-:Y:S01]  /*4130*/  ISETP.GT.AND P2, PT, R3, 0x31, PT ;  /* 0x000000310300780c */ /* 0x000fe20003f44270 */
[----:B------:R-:W-:Y:S01]  /*4140*/  @P5 STG.E.U16 desc[UR36][R4.64+0x50], R44 ;  /* 0x0000502c04005986 */ /* 0x000fe2000c101524 */
[----:B------:R-:W-:-:S02]  /*4150*/  ISETP.GT.AND P5, PT, R0, 0x8, P0 ;  /* 0x000000080000780c */ /* 0x000fc400007a4270 */
[C---:B------:R-:W-:Y:S01]  /*4160*/  ISETP.GT.AND P1, PT, R3.reuse, 0x38, PT ;  /* 0x000000380300780c */ /* 0x040fe20003f24270 */
[----:B------:R-:W-:Y:S01]  /*4170*/  @P3 STG.E.U16 desc[UR36][R4.64+0x52], R45 ;  /* 0x0000522d04003986 */ /* 0x000fe2000c101524 */
[C---:B------:R-:W-:Y:S02]  /*4180*/  ISETP.GT.AND P3, PT, R3.reuse, 0x30, PT ;  /* 0x000000300300780c */ /* 0x040fe40003f64270 */
[----:B------:R-:W-:Y:S01]  /*4190*/  ISETP.GT.AND P0, PT, R3, 0x39, PT ;  /* 0x000000390300780c */ /* 0x000fe20003f04270 */
[----:B------:R-:W-:Y:S01]  /*41a0*/  @P4 IMAD.MOV.U32 R2, RZ, RZ, R6 ;  /* 0x000000ffff024224 */ /* 0x000fe200078e0006 */
[----:B------:R-:W-:Y:S01]  /*41b0*/  F2FP.BF16.F32.PACK_AB R46, RZ, R46 ;  /* 0x0000002eff2e723e */ /* 0x000fe200000010ff */
[----:B------:R-:W-:Y:S01]  /*41c0*/  @P4 IMAD.MOV.U32 R3, RZ, RZ, R7 ;  /* 0x000000ffff034224 */ /* 0x000fe200078e0007 */
[----:B------:R-:W-:Y:S02]  /*41d0*/  F2FP.BF16.F32.PACK_AB R47, RZ, R47 ;  /* 0x0000002fff2f723e */ /* 0x000fe400000010ff */
[----:B------:R-:W-:-:S02]  /*41e0*/  F2FP.BF16.F32.PACK_AB R48, RZ, R48 ;  /* 0x00000030ff30723e */ /* 0x000fc400000010ff */
[----:B------:R1:W-:Y:S01]  /*41f0*/  @P4 STG.E.U16 desc[UR36][R2.64+0x50], R46 ;  /* 0x0000502e02004986 */ /* 0x0003e2000c101524 */
[C---:B------:R-:W-:Y:S02]  /*4200*/  ISETP.GT.AND P4, PT, R0.reuse, RZ, P2 ;  /* 0x000000ff0000720c */ /* 0x040fe40001784270 */
[----:B------:R-:W-:Y:S02]  /*4210*/  F2FP.BF16.F32.PACK_AB R49, RZ, R49 ;  /* 0x00000031ff31723e */ /* 0x000fe400000010ff */
[----:B------:R-:W-:Y:S02]  /*4220*/  ISETP.GT.AND P2, PT, R0, 0x8, P2 ;  /* 0x000000080000780c */ /* 0x000fe40001744270 */
[----:B------:R-:W-:Y:S02]  /*4230*/  F2FP.BF16.F32.PACK_AB R50, RZ, R50 ;  /* 0x00000032ff32723e */ /* 0x000fe400000010ff */
[----:B------:R-:W-:Y:S02]  /*4240*/  F2FP.BF16.F32.PACK_AB R51, RZ, R51 ;  /* 0x00000033ff33723e */ /* 0x000fe400000010ff */
[----:B------:R-:W-:Y:S01]  /*4250*/  F2FP.BF16.F32.PACK_AB R52, RZ, R52 ;  /* 0x00000034ff34723e */ /* 0x000fe200000010ff */
[----:B-1----:R-:W-:Y:S01]  /*4260*/  @P5 IMAD.MOV.U32 R2, RZ, RZ, R6 ;  /* 0x000000ffff025224 */ /* 0x002fe200078e0006 */
[----:B------:R-:W-:Y:S01]  /*4270*/  F2FP.BF16.F32.PACK_AB R53, RZ, R53 ;  /* 0x00000035ff35723e */ /* 0x000fe200000010ff */
[----:B------:R-:W-:Y:S01]  /*4280*/  @P5 IMAD.MOV.U32 R3, RZ, RZ, R7 ;  /* 0x000000ffff035224 */ /* 0x000fe200078e0007 */
[----:B------:R-:W-:-:S02]  /*4290*/  F2FP.BF16.F32.PACK_AB R54, RZ, R54 ;  /* 0x00000036ff36723e */ /* 0x000fc400000010ff */
[----:B------:R-:W-:Y:S02]  /*42a0*/  F2FP.BF16.F32.PACK_AB R55, RZ, R55 ;  /* 0x00000037ff37723e */ /* 0x000fe400000010ff */
[----:B------:R1:W-:Y:S01]  /*42b0*/  @P5 STG.E.U16 desc[UR36][R2.64+0x52], R47 ;  /* 0x0000522f02005986 */ /* 0x0003e2000c101524 */
[C---:B------:R-:W-:Y:S02]  /*42c0*/  ISETP.GT.AND P5, PT, R0.reuse, RZ, P3 ;  /* 0x000000ff0000720c */ /* 0x040fe40001fa4270 */
[----:B------:R-:W-:-:S11]  /*42d0*/  ISETP.GT.AND P3, PT, R0, 0x8, P3 ;  /* 0x000000080000780c */ /* 0x000fd60001f64270 */
[----:B-1----:R-:W-:Y:S02]  /*42e0*/  @P5 IMAD.MOV.U32 R2, RZ, RZ, R4 ;  /* 0x000000ffff025224 */ /* 0x002fe400078e0004 */
[----:B------:R-:W-:-:S05]  /*42f0*/  @P5 IMAD.MOV.U32 R3, RZ, RZ, R5 ;  /* 0x000000ffff035224 */ /* 0x000fca00078e0005 */
[----:B------:R1:W-:Y:S01]  /*4300*/  @P5 STG.E.U16 desc[UR36][R2.64+0x60], R48 ;  /* 0x0000603002005986 */ /* 0x0003e2000c101524 */
[C---:B------:R-:W-:Y:S02]  /*4310*/  ISETP.GT.AND P5, PT, R0.reuse, RZ, P0 ;  /* 0x000000ff0000720c */ /* 0x040fe400007a4270 */
[----:B------:R-:W-:Y:S01]  /*4320*/  ISETP.GT.AND P0, PT, R0, 0x8, P0 ;  /* 0x000000080000780c */ /* 0x000fe20000704270 */
[----:B-1----:R-:W-:Y:S02]  /*4330*/  @P4 IMAD.MOV.U32 R2, RZ, RZ, R4 ;  /* 0x000000ffff024224 */ /* 0x002fe400078e0004 */
[----:B------:R-:W-:-:S05]  /*4340*/  @P4 IMAD.MOV.U32 R3, RZ, RZ, R5 ;  /* 0x000000ffff034224 */ /* 0x000fca00078e0005 */
[----:B------:R1:W-:Y:S01]  /*4350*/  @P4 STG.E.U16 desc[UR36][R2.64+0x62], R49 ;  /* 0x0000623102004986 */ /* 0x0003e2000c101524 */
[C---:B------:R-:W-:Y:S02]  /*4360*/  ISETP.GT.AND P4, PT, R0.reuse, RZ, P1 ;  /* 0x000000ff0000720c */ /* 0x040fe40000f84270 */
[----:B------:R-:W-:Y:S01]  /*4370*/  ISETP.GT.AND P1, PT, R0, 0x8, P1 ;  /* 0x000000080000780c */ /* 0x000fe20000f24270 */
[----:B-1----:R-:W-:Y:S02]  /*4380*/  @P3 IMAD.MOV.U32 R2, RZ, RZ, R6 ;  /* 0x000000ffff023224 */ /* 0x002fe400078e0006 */
[----:B------:R-:W-:-:S05]  /*4390*/  @P3 IMAD.MOV.U32 R3, RZ, RZ, R7 ;  /* 0x000000ffff033224 */ /* 0x000fca00078e0007 */
[----:B------:R1:W-:Y:S02]  /*43a0*/  @P3 STG.E.U16 desc[UR36][R2.64+0x60], R50 ;  /* 0x0000603202003986 */ /* 0x0003e4000c101524 */
[----:B-1----:R-:W-:Y:S02]  /*43b0*/  @P2 IMAD.MOV.U32 R2, RZ, RZ, R6 ;  /* 0x000000ffff022224 */ /* 0x002fe400078e0006 */
[----:B------:R-:W-:-:S05]  /*43c0*/  @P2 IMAD.MOV.U32 R3, RZ, RZ, R7 ;  /* 0x000000ffff032224 */ /* 0x000fca00078e0007 */
[----:B------:R1:W-:Y:S02]  /*43d0*/  @P2 STG.E.U16 desc[UR36][R2.64+0x62], R51 ;  /* 0x0000623302002986 */ /* 0x0003e4000c101524 */
[----:B-1----:R-:W-:Y:S02]  /*43e0*/  @P4 IMAD.MOV.U32 R2, RZ, RZ, R4 ;  /* 0x000000ffff024224 */ /* 0x002fe400078e0004 */
[----:B------:R-:W-:-:S05]  /*43f0*/  @P4 IMAD.MOV.U32 R3, RZ, RZ, R5 ;  /* 0x000000ffff034224 */ /* 0x000fca00078e0005 */
[----:B------:R1:W-:Y:S04]  /*4400*/  @P4 STG.E.U16 desc[UR36][R2.64+0x70], R52 ;  /* 0x0000703402004986 */ /* 0x0003e8000c101524 */
[----:B------:R2:W-:Y:S01]  /*4410*/  @P5 STG.E.U16 desc[UR36][R4.64+0x72], R53 ;  /* 0x0000723504005986 */ /* 0x0005e2000c101524 */
[----:B-1----:R-:W-:Y:S02]  /*4420*/  @P1 IMAD.MOV.U32 R2, RZ, RZ, R6 ;  /* 0x000000ffff021224 */ /* 0x002fe400078e0006 */
[----:B------:R-:W-:-:S05]  /*4430*/  @P1 IMAD.MOV.U32 R3, RZ, RZ, R7 ;  /* 0x000000ffff031224 */ /* 0x000fca00078e0007 */
[----:B------:R2:W-:Y:S04]  /*4440*/  @P1 STG.E.U16 desc[UR36][R2.64+0x70], R54 ;  /* 0x0000703602001986 */ /* 0x0005e8000c101524 */
[----:B------:R2:W-:Y:S02]  /*4450*/  @P0 STG.E.U16 desc[UR36][R6.64+0x72], R55 ;  /* 0x0000723706000986 */ /* 0x0005e4000c101524 */
.L_x_95:
[----:B------:R-:W-:Y:S05]  /*4460*/  BSYNC B0 ;  /* 0x0000000000007941 */ /* 0x000fea0003800000 */
.L_x_33:
[----:B0-2---:R-:W2:Y:S01]  /*4470*/  LDL.64 R2, [R1] ;  /* 0x0000000001027983 */ /* 0x005ea20000100a00 */
[----:B------:R-:W-:Y:S01]  /*4480*/  ULDC.64 UR4, c[0x0][0x650] ;  /* 0x0001940000047ab9 */ /* 0x000fe20000000a00 */
[----:B------:R0:W-:Y:S01]  /*4490*/  SYNCS.ARRIVE.TRANS64.A1T0 RZ, [R64+UR47], RZ ;  /* 0x000000ff40ff79a7 */ /* 0x0001e2000810002f */
[----:B------:R-:W-:Y:S01]  /*44a0*/  PRMT R0, RZ, 0x7610, R0 ;  /* 0x00007610ff007816 */ /* 0x000fe20000000000 */
[----:B-----5:R-:W-:Y:S02]  /*44b0*/  IMAD.MOV.U32 R19, RZ, RZ, -0x1 ;  /* 0xffffffffff137424 */ /* 0x020fe400078e00ff */
[----:B------:R-:W-:Y:S01]  /*44c0*/  IMAD.MOV.U32 R22, RZ, RZ, -0x1 ;  /* 0xffffffffff167424 */ /* 0x000fe200078e00ff */
[----:B--2---:R-:W-:-:S04]  /*44d0*/  LEA R18, P0, R2, R18, 0x1 ;  /* 0x0000001202127211 */ /* 0x004fc800078008ff */
[----:B------:R-:W-:Y:S01]  /*44e0*/  LEA.HI.X R17, R2, R17, R23, 0x1, P0 ;  /* 0x0000001102117211 */ /* 0x000fe200000f0c17 */
[----:B------:R-:W-:Y:S01]  /*44f0*/  IMAD.MOV.U32 R2, RZ, RZ, -0x1 ;  /* 0xffffffffff027424 */ /* 0x000fe200078e00ff */
[----:B------:R-:W-:-:S04]  /*4500*/  ISETP.GE.U32.AND P0, PT, R18, UR4, PT ;  /* 0x0000000412007c0c */ /* 0x000fc8000bf06070 */
[----:B------:R-:W-:-:S13]  /*4510*/  ISETP.GE.U32.AND.EX P0, PT, R17, UR5, PT, P0 ;  /* 0x0000000511007c0c */ /* 0x000fda000bf06100 */
[----:B0-----:R-:W-:Y:S05]  /*4520*/  @P0 BRA `(.L_x_96) ;  /* 0x0000000400700947 */ /* 0x001fea0003800000 */
[----:B-1----:R-:W0:Y:S01]  /*4530*/  S2R R10, SR_CTAID.X ;  /* 0x00000000000a7919 */ /* 0x002e220000002500 */
[----:B---34-:R-:W1:Y:S01]  /*4540*/  LDC.64 R8, c[0x0][0x628] ;  /* 0x00018a00ff087b82 */ /* 0x018e620000000a00 */
[----:B------:R-:W-:Y:S01]  /*4550*/  ULDC UR4, c[0x0][0x150] ;  /* 0x0000540000047ab9 */ /* 0x000fe20000000800 */
[----:B------:R-:W-:Y:S01]  /*4560*/  IMAD.MOV.U32 R6, RZ, RZ, R18 ;  /* 0x000000ffff067224 */ /* 0x000fe200078e0012 */
[----:B------:R-:W2:Y:S01]  /*4570*/  S2R R20, SR_CTAID.Y ;  /* 0x0000000000147919 */ /* 0x000ea20000002600 */
[----:B------:R-:W-:-:S04]  /*4580*/  IMAD.MOV.U32 R7, RZ, RZ, R17 ;  /* 0x000000ffff077224 */ /* 0x000fc800078e0011 */
[----:B------:R-:W3:Y:S08]  /*4590*/  LDC R15, c[0x0][0x144] ;  /* 0x00005100ff0f7b82 */ /* 0x000ef00000000800 */
[----:B------:R-:W4:Y:S08]  /*45a0*/  LDC R0, c[0x0][0x630] ;  /* 0x00018c00ff007b82 */ /* 0x000f300000000800 */
[----:B------:R-:W2:Y:S01]  /*45b0*/  LDC.64 R12, c[0x0][0x620] ;  /* 0x00018800ff0c7b82 */ /* 0x000ea20000000a00 */
[----:B-1----:R-:W-:-:S04]  /*45c0*/  ISETP.NE.U32.AND P0, PT, R8, RZ, PT ;  /* 0x000000ff0800720c */ /* 0x002fc80003f05070 */
[----:B------:R-:W-:Y:S02]  /*45d0*/  ISETP.NE.AND.EX P0, PT, R9, RZ, PT, P0 ;  /* 0x000000ff0900720c */ /* 0x000fe40003f05300 */
[----:B0-----:R-:W-:-:S05]  /*45e0*/  I2FP.F32.U32 R2, R10 ;  /* 0x0000000a00027245 */ /* 0x001fca0000201000 */
[----:B------:R-:W-:-:S04]  /*45f0*/  FMUL R2, R2, UR4 ;  /* 0x0000000402027c20 */ /* 0x000fc80008400000 */
[----:B------:R0:W1:Y:S02]  /*4600*/  F2I.U32.TRUNC.NTZ R14, R2 ;  /* 0x00000002000e7305 */ /* 0x000064000020f000 */
[----:B---34-:R-:W-:Y:S05]  /*4610*/  @!P0 BRA `(.L_x_97) ;  /* 0x0000000000288947 */ /* 0x018fea0003800000 */
[----:B------:R-:W3:Y:S02]  /*4620*/  LDC R3, c[0x0][0x634] ;  /* 0x00018d00ff037b82 */ /* 0x000ee40000000800 */
[----:B---3--:R-:W-:-:S05]  /*4630*/  IADD3 R7, P0, R18, R3, RZ ;  /* 0x0000000312077210 */ /* 0x008fca0007f1e0ff */
[----:B------:R-:W-:-:S04]  /*4640*/  IMAD.X R11, RZ, RZ, R17, P0 ;  /* 0x000000ffff0b7224 */ /* 0x000fc800000e0611 */
[----:B0-----:R-:W-:-:S04]  /*4650*/  IMAD.WIDE.U32 R2, R11, R8, RZ ;  /* 0x000000080b027225 */ /* 0x001fc800078e00ff */
[----:B------:R-:W-:-:S04]  /*4660*/  IMAD.WIDE.U32 R4, P0, R7, R9, R2 ;  /* 0x0000000907047225 */ /* 0x000fc80007800002 */
[----:B------:R-:W-:-:S04]  /*4670*/  IMAD.WIDE.U32 R2, R7, R8, RZ ;  /* 0x0000000807027225 */ /* 0x000fc800078e00ff */
[----:B------:R-:W-:Y:S01]  /*4680*/  IMAD.X R7, RZ, RZ, RZ, P0 ;  /* 0x000000ffff077224 */ /* 0x000fe200000e06ff */
[----:B------:R-:W-:Y:S01]  /*4690*/  IADD3 RZ, P0, R3, R4, RZ ;  /* 0x0000000403ff7210 */ /* 0x000fe20007f1e0ff */
[----:B------:R-:W-:-:S04]  /*46a0*/  IMAD.MOV.U32 R6, RZ, RZ, R5 ;  /* 0x000000ffff067224 */ /* 0x000fc800078e0005 */
[----:B------:R-:W-:-:S08]  /*46b0*/  IMAD.WIDE.U32.X R6, R11, R9, R6, P0 ;  /* 0x000000090b067225 */ /* 0x000fd000000e0406 */
.L_x_97:
[----:B------:R-:W3:Y:S01]  /*46c0*/  LDC.64 R26, c[0x0][0x640] ;  /* 0x00019000ff1a7b82 */ /* 0x000ee20000000a00 */
[-C--:B------:R-:W-:Y:S01]  /*46d0*/  SHF.R.U64 R11, R6, R0.reuse, R7 ;  /* 0x00000000060b7219 */ /* 0x080fe20000001207 */
[----:B------:R-:W-:Y:S01]  /*46e0*/  IMAD.MOV.U32 R19, RZ, RZ, R17 ;  /* 0x000000ffff137224 */ /* 0x000fe200078e0011 */
[----:B------:R-:W-:Y:S01]  /*46f0*/  SHF.R.U32.HI R0, RZ, R0, R7 ;  /* 0x00000000ff007219 */ /* 0x000fe20000011607 */
[----:B-1----:R-:W-:Y:S01]  /*4700*/  IMAD.MOV R14, RZ, RZ, -R14 ;  /* 0x000000ffff0e7224 */ /* 0x002fe200078e0a0e */
[----:B------:R-:W-:Y:S01]  /*4710*/  IADD3 R5, P0, RZ, -R11, RZ ;  /* 0x8000000bff057210 */ /* 0x000fe20007f1e0ff */
[----:B------:R-:W-:Y:S01]  /*4720*/  ULDC UR4, c[0x0][0x154] ;  /* 0x0000550000047ab9 */ /* 0x000fe20000000800 */
[----:B------:R-:W-:Y:S01]  /*4730*/  IMAD.MOV.U32 R7, RZ, RZ, 0x1 ;  /* 0x00000001ff077424 */ /* 0x000fe200078e00ff */
[----:B------:R-:W1:Y:S01]  /*4740*/  LDC R4, c[0x0][0x618] ;  /* 0x00018600ff047b82 */ /* 0x000e620000000800 */
[----:B------:R-:W-:Y:S02]  /*4750*/  IMAD R22, R15, R14, R10 ;  /* 0x0000000e0f167224 */ /* 0x000fe400078e020a */
[----:B------:R-:W-:-:S04]  /*4760*/  IMAD.X R3, RZ, RZ, ~R0, P0 ;  /* 0x000000ffff037224 */ /* 0x000fc800000e0e00 */
[-C--:B--2---:R-:W-:Y:S01]  /*4770*/  IMAD R0, R3, R12.reuse, RZ ;  /* 0x0000000c03007224 */ /* 0x084fe200078e02ff */
[----:B------:R-:W2:Y:S01]  /*4780*/  LDC R6, c[0x0][0x608] ;  /* 0x00018200ff067b82 */ /* 0x000ea20000000800 */
[----:B0-----:R-:W-:-:S04]  /*4790*/  IMAD.WIDE.U32 R2, R5, R12, R18 ;  /* 0x0000000c05027225 */ /* 0x001fc800078e0012 */
[----:B------:R-:W-:Y:S01]  /*47a0*/  IMAD R5, R5, R13, R0 ;  /* 0x0000000d05057224 */ /* 0x000fe200078e0200 */
[----:B------:R-:W-:Y:S02]  /*47b0*/  I2FP.F32.U32 R0, R20 ;  /* 0x0000001400007245 */ /* 0x000fe40000201000 */
[----:B------:R-:W0:Y:S01]  /*47c0*/  LDC R24, c[0x0][0x658] ;  /* 0x00019600ff187b82 */ /* 0x000e220000000800 */
[----:B------:R-:W-:Y:S01]  /*47d0*/  IMAD.IADD R3, R3, 0x1, R5 ;  /* 0x0000000103037824 */ /* 0x000fe200078e0205 */
[----:B---3--:R-:W-:Y:S01]  /*47e0*/  ISETP.NE.U32.AND P0, PT, R26, RZ, PT ;  /* 0x000000ff1a00720c */ /* 0x008fe20003f05070 */
[----:B------:R-:W-:Y:S01]  /*47f0*/  FMUL R0, R0, UR4 ;  /* 0x0000000400007c20 */ /* 0x000fe20008400000 */
[----:B------:R-:W-:Y:S02]  /*4800*/  IMAD.MOV.U32 R5, RZ, RZ, -0x1 ;  /* 0xffffffffff057424 */ /* 0x000fe400078e00ff */
[----:B------:R-:W-:Y:S01]  /*4810*/  ISETP.NE.AND.EX P0, PT, R27, RZ, PT, P0 ;  /* 0x000000ff1b00720c */ /* 0x000fe20003f05300 */
[----:B------:R3:W4:Y:S01]  /*4820*/  F2I.U32.TRUNC.NTZ R12, R0 ;  /* 0x00000000000c7305 */ /* 0x000722000020f000 */
[----:B------:R-:W3:Y:S01]  /*4830*/  LDC R15, c[0x0][0x148] ;  /* 0x00005200ff0f7b82 */ /* 0x000ee20000000800 */
[----:B-1----:R-:W-:-:S02]  /*4840*/  SHF.R.U64 R10, R2, R4, R3 ;  /* 0x00000004020a7219 */ /* 0x002fc40000001203 */
[----:B------:R-:W-:-:S05]  /*4850*/  SHF.R.U32.HI R3, RZ, R4, R3 ;  /* 0x00000004ff037219 */ /* 0x000fca0000011603 */
[----:B------:R-:W1:Y:S01]  /*4860*/  LDC R14, c[0x0][0x600] ;  /* 0x00018000ff0e7b82 */ /* 0x000e620000000800 */
[-CC-:B--2---:R-:W-:Y:S02]  /*4870*/  SHF.R.U64 R8, R10, R6.reuse, R3.reuse ;  /* 0x000000060a087219 */ /* 0x184fe40000001203 */
[----:B------:R-:W-:-:S05]  /*4880*/  SHF.R.U32.HI R3, RZ, R6, R3 ;  /* 0x00000006ff037219 */ /* 0x000fca0000011603 */
[----:B------:R-:W2:Y:S01]  /*4890*/  LDC R21, c[0x0][0x648] ;  /* 0x00019200ff157b82 */ /* 0x000ea20000000800 */
[-CC-:B0-----:R-:W-:Y:S02]  /*48a0*/  SHF.R.U64 R13, R8, R24.reuse, R3.reuse ;  /* 0x00000018080d7219 */ /* 0x181fe40000001203 */
[-C--:B------:R-:W-:Y:S02]  /*48b0*/  SHF.L.U32 R5, R5, R24.reuse, RZ ;  /* 0x0000001805057219 */ /* 0x080fe400000006ff */
[-C--:B------:R-:W-:Y:S01]  /*48c0*/  SHF.R.U32.HI R3, RZ, R24.reuse, R3 ;  /* 0x00000018ff037219 */ /* 0x080fe20000011603 */
[----:B------:R-:W-:Y:S01]  /*48d0*/  IMAD.MOV.U32 R2, RZ, RZ, R13 ;  /* 0x000000ffff027224 */ /* 0x000fe200078e000d */
[----:B------:R-:W-:Y:S01]  /*48e0*/  SHF.L.U32 R24, R7, R24, RZ ;  /* 0x0000001807187219 */ /* 0x000fe200000006ff */
[----:B------:R-:W0:Y:S01]  /*48f0*/  LDC R25, c[0x0][0x638] ;  /* 0x00018e00ff197b82 */ /* 0x000e220000000800 */
[----:B------:R-:W-:-:S07]  /*4900*/  LOP3.LUT R19, RZ, R5, RZ, 0x33, !PT ;  /* 0x00000005ff137212 */ /* 0x000fce00078e33ff */
[----:B------:R-:W0:Y:S01]  /*4910*/  LDC R28, c[0x0][0x610] ;  /* 0x00018400ff1c7b82 */ /* 0x000e220000000800 */
[----:B----4-:R-:W-:Y:S05]  /*4920*/  @!P0 BRA `(.L_x_98) ;  /* 0x0000000000288947 */ /* 0x010fea0003800000 */
[----:B---3--:R-:W3:Y:S02]  /*4930*/  LDC R0, c[0x0][0x64c] ;  /* 0x00019300ff007b82 */ /* 0x008ee40000000800 */
[----:B---3--:R-:W-:-:S05]  /*4940*/  IADD3 R7, P0, R13, R0, RZ ;  /* 0x000000000d077210 */ /* 0x008fca0007f1e0ff */
        /* <DEDUP_REMOVED lines=8> */
.L_x_98:
[----:B------:R-:W4:Y:S01]  /*49d0*/  LDC R4, c[0x0][0x65c] ;  /* 0x00019700ff047b82 */ /* 0x000f220000000800 */
[----:B--23--:R-:W-:Y:S01]  /*49e0*/  SHF.R.U64 R0, R2, R21, R3 ;  /* 0x0000001502007219 */ /* 0x00cfe20000001203 */
[----:B-1----:R-:W-:Y:S01]  /*49f0*/  VIADD R3, R14, 0xffffffff ;  /* 0xffffffff0e037836 */ /* 0x002fe20000000000 */
[----:B------:R-:W-:Y:S01]  /*4a00*/  LOP3.LUT R19, R8, R19, RZ, 0xc0, !PT ;  /* 0x0000001308137212 */ /* 0x000fe200078ec0ff */
[----:B------:R-:W-:Y:S02]  /*4a10*/  IMAD.MOV R12, RZ, RZ, -R12 ;  /* 0x000000ffff0c7224 */ /* 0x000fe400078e0a0c */
[----:B------:R-:W-:Y:S01]  /*4a20*/  IMAD.MOV R2, RZ, RZ, -R0 ;  /* 0x000000ffff027224 */ /* 0x000fe200078e0a00 */
[----:B------:R-:W-:Y:S01]  /*4a30*/  LOP3.LUT R3, R10, R3, RZ, 0xc0, !PT ;  /* 0x000000030a037212 */ /* 0x000fe200078ec0ff */
[----:B------:R-:W-:Y:S02]  /*4a40*/  IMAD R19, R24, R0, R19 ;  /* 0x0000000018137224 */ /* 0x000fe400078e0213 */
[----:B0-----:R-:W-:-:S04]  /*4a50*/  IMAD R0, R2, R25, R13 ;  /* 0x0000001902007224 */ /* 0x001fc800078e020d */
[----:B------:R-:W-:Y:S01]  /*4a60*/  IMAD R2, R0, R14, R3 ;  /* 0x0000000e00027224 */ /* 0x000fe200078e0203 */
[----:B----4-:R-:W-:Y:S01]  /*4a70*/  ISETP.NE.AND P0, PT, R4, 0x1, PT ;  /* 0x000000010400780c */ /* 0x010fe20003f05270 */
[----:B------:R-:W-:-:S05]  /*4a80*/  IMAD.MOV.U32 R4, RZ, RZ, 0x1 ;  /* 0x00000001ff047424 */ /* 0x000fca00078e00ff */
[----:B------:R-:W-:-:S07]  /*4a90*/  PRMT R0, R4, 0x7610, R0 ;  /* 0x0000761004007816 */ /* 0x000fce0000000000 */
[----:B------:R-:W-:-:S04]  /*4aa0*/  @P0 IMAD R22, R15, R12, R20 ;  /* 0x0000000c0f160224 */ /* 0x000fc800078e0214 */
[----:B------:R-:W-:-:S05]  /*4ab0*/  IMAD R19, R19, R28, R22 ;  /* 0x0000001c13137224 */ /* 0x000fca00078e0216 */
[----:B------:R-:W-:Y:S02]  /*4ac0*/  SEL R22, R2, R19, !P0 ;  /* 0x0000001302167207 */ /* 0x000fe40004000000 */
[----:B------:R-:W-:Y:S01]  /*4ad0*/  SEL R19, R19, R2, !P0 ;  /* 0x0000000213137207 */ /* 0x000fe20004000000 */
[----:B------:R-:W-:-:S07]  /*4ae0*/  IMAD.MOV.U32 R2, RZ, RZ, R11 ;  /* 0x000000ffff027224 */ /* 0x000fce00078e000b */
.L_x_96:
[----:B------:R-:W-:Y:S02]  /*4af0*/  LOP3.LUT P0, RZ, R0, 0xff, RZ, 0xc0, !PT ;  /* 0x000000ff00ff7812 */ /* 0x000fe4000780c0ff */
[----:B------:R-:W-:-:S11]  /*4b00*/  LOP3.LUT R71, R71, 0x1, RZ, 0x3c, !PT ;  /* 0x0000000147477812 */ /* 0x000fd600078e3cff */
[----:B------:R-:W-:Y:S05]  /*4b10*/  @P0 BRA `(.L_x_99) ;  /* 0xffffffc800bc0947 */ /* 0x000fea000383ffff */
[----:B------:R-:W-:Y:S05]  /*4b20*/  EXIT ;  /* 0x000000000000794d */ /* 0x000fea0003800000 */
.L_x_14:
[----:B------:R-:W-:-:S08]  /*4b30*/  ISETP.NE.AND P0, PT, R0, RZ, PT ;  /* 0x000000ff0000720c */ /* 0x000fd00003f05270 */
[----:B0-----:R-:W0:-:S00]  /*4b40*/  USETMAXREG.DEALLOC.CTAPOOL 0x28 ;  /* 0x00000028000079c8 */ /* 0x001e0000080e0500 */
[----:B------:R-:W-:Y:S05]  /*4b50*/  @P0 EXIT ;  /* 0x000000000000094d */ /* 0x000fea0003800000 */
[----:B0-----:R-:W-:Y:S01]  /*4b60*/  LOP3.LUT P0, RZ, R8, 0xff, RZ, 0xc0, !PT ;  /* 0x000000ff08ff7812 */ /* 0x001fe2000780c0ff */
[----:B------:R-:W-:Y:S02]  /*4b70*/  IMAD.MOV.U32 R0, RZ, RZ, 0x1 ;  /* 0x00000001ff007424 */ /* 0x000fe400078e00ff */
[----:B------:R-:W-:-:S10]  /*4b80*/  IMAD.MOV.U32 R7, RZ, RZ, RZ ;  /* 0x000000ffff077224 */ /* 0x000fd400078e00ff */
[----:B------:R-:W-:Y:S05]  /*4b90*/  @!P0 BRA `(.L_x_100) ;  /* 0x0000000c00188947 */ /* 0x000fea0003800000 */
[----:B------:R-:W-:Y:S01]  /*4ba0*/  LOP3.LUT P0, RZ, R4, 0x1f, RZ, 0xc0, !PT ;  /* 0x0000001f04ff7812 */ /* 0x000fe2000780c0ff */
[----:B------:R-:W-:Y:S01]  /*4bb0*/  ULDC UR5, c[0x0][0x658] ;  /* 0x0001960000057ab9 */ /* 0x000fe20000000800 */
[----:B------:R-:W-:Y:S01]  /*4bc0*/  UMOV UR6, 0xffffffff ;  /* 0xffffffff00067882 */ /* 0x000fe20000000000 */
[----:B------:R-:W-:Y:S01]  /*4bd0*/  BSSY B0, `(.L_x_100) ;  /* 0x00000c2000007945 */ /* 0x000fe20003800000 */
[----:B------:R-:W-:Y:S01]  /*4be0*/  USHF.L.U32 UR6, UR6, UR5, URZ ;  /* 0x0000000506067299 */ /* 0x000fe2000800063f */
[C---:B------:R-:W-:Y:S01]  /*4bf0*/  ISETP.NE.AND P2, PT, R3.reuse, RZ, PT ;  /* 0x000000ff0300720c */ /* 0x040fe20003f45270 */
[----:B------:R-:W-:Y:S01]  /*4c00*/  IMAD.MOV.U32 R8, RZ, RZ, 0x1 ;  /* 0x00000001ff087424 */ /* 0x000fe200078e00ff */
[----:B------:R-:W-:Y:S01]  /*4c10*/  ISETP.NE.OR P0, PT, R3, RZ, !P0 ;  /* 0x000000ff0300720c */ /* 0x000fe20004705670 */
[----:B------:R-:W-:Y:S01]  /*4c20*/  IMAD.MOV.U32 R0, RZ, RZ, 0x1 ;  /* 0x00000001ff007424 */ /* 0x000fe200078e00ff */
[----:B------:R-:W-:Y:S01]  /*4c30*/  LOP3.LUT R6, R16, 0x2, RZ, 0xfc, !PT ;  /* 0x0000000210067812 */ /* 0x000fe200078efcff */
[----:B------:R-:W-:Y:S01]  /*4c40*/  IMAD.MOV.U32 R7, RZ, RZ, RZ ;  /* 0x000000ffff077224 */ /* 0x000fe200078e00ff */
[----:B------:R-:W-:Y:S01]  /*4c50*/  ULDC UR4, c[0x0][0x600] ;  /* 0x0001800000047ab9 */ /* 0x000fe20000000800 */
[----:B------:R-:W-:Y:S01]  /*4c60*/  UMOV UR7, 0x1 ;  /* 0x0000000100077882 */ /* 0x000fe20000000000 */
[----:B------:R-:W-:-:S02]  /*4c70*/  UIADD3 UR19, UR40, 0x1, URZ ;  /* 0x0000000128137890 */ /* 0x000fc4000fffe03f */
[----:B------:R-:W-:Y:S02]  /*4c80*/  UIADD3 UR15, UR4, -0x1, URZ ;  /* 0xffffffff040f7890 */ /* 0x000fe4000fffe03f */
[----:B------:R-:W-:Y:S02]  /*4c90*/  USHF.L.U32 UR17, UR7, UR5, URZ ;  /* 0x0000000507117299 */ /* 0x000fe4000800063f */
[----:B------:R-:W-:Y:S01]  /*4ca0*/  ULOP3.LUT UR16, URZ, UR6, URZ, 0x33, !UPT ;  /* 0x000000063f107292 */ /* 0x000fe2000f8e333f */
[----:B------:R-:W-:-:S11]  /*4cb0*/  ULDC.64 UR20, c[0x0][0x198] ;  /* 0x0000660000147ab9 */ /* 0x000fd60000000a00 */
.L_x_112:
[----:B------:R-:W-:-:S03]  /*4cc0*/  UMOV UR4, 0xffffffff ;  /* 0xffffffff00047882 */ /* 0x000fc60000000000 */
[----:B------:R-:W-:Y:S05]  /*4cd0*/  BRA.DIV UR4, `(.L_x_101) ;  /* 0x0000001604447947 */ /* 0x000fea000b800000 */
[----:B------:R-:W-:-:S13]  /*4ce0*/  ELECT P6, URZ, PT ;  /* 0x00000000003f782f */ /* 0x000fda00038c0000 */
.L_x_135:
[----:B------:R-:W0:Y:S01]  /*4cf0*/  LDC R3, c[0x0][0x28c] ;  /* 0x0000a300ff037b82 */ /* 0x000e220000000800 */
[----:B------:R-:W-:Y:S01]  /*4d00*/  BSSY B1, `(.L_x_102) ;  /* 0x0000035000017945 */ /* 0x000fe20003800000 */
[----:B0-----:R-:W-:-:S13]  /*4d10*/  ISETP.LT.OR P6, PT, R3, 0x1, !P6 ;  /* 0x000000010300780c */ /* 0x001fda00077c1670 */
[----:B------:R-:W-:Y:S05]  /*4d20*/  @P6 BRA `(.L_x_103) ;  /* 0x0000000000c86947 */ /* 0x000fea0003800000 */
[----:B------:R-:W-:Y:S02]  /*4d30*/  IMAD.SHL.U32 R22, R22, 0x40, RZ ;  /* 0x0000004016167824 */ /* 0x000fe400078e00ff */
[----:B------:R-:W-:Y:S02]  /*4d40*/  IMAD.SHL.U32 R19, R19, 0x40, RZ ;  /* 0x0000004013137824 */ /* 0x000fe400078e00ff */
[----:B------:R-:W-:Y:S02]  /*4d50*/  IMAD.MOV.U32 R12, RZ, RZ, RZ ;  /* 0x000000ffff0c7224 */ /* 0x000fe400078e00ff */
[----:B------:R-:W-:Y:S02]  /*4d60*/  IMAD.U32 R13, RZ, RZ, UR19 ;  /* 0x00000013ff0d7e24 */ /* 0x000fe4000f8e00ff */
[----:B------:R-:W-:Y:S02]  /*4d70*/  IMAD.MOV.U32 R3, RZ, RZ, R0 ;  /* 0x000000ffff037224 */ /* 0x000fe400078e0000 */
[----:B------:R-:W-:-:S07]  /*4d80*/  IMAD.MOV.U32 R4, RZ, RZ, R7 ;  /* 0x000000ffff047224 */ /* 0x000fce00078e0007 */
.L_x_107:
[----:B------:R-:W0:Y:S01]  /*4d90*/  S2R R10, SR_CgaCtaId ;  /* 0x00000000000a7919 */ /* 0x000e220000008800 */
[----:B------:R-:W-:Y:S01]  /*4da0*/  MOV R5, 0x400 ;  /* 0x0000040000057802 */ /* 0x000fe20000000f00 */
[----:B------:R-:W1:Y:S03]  /*4db0*/  @!P2 LDC R9, c[0x0][0x500] ;  /* 0x00014000ff09ab82 */ /* 0x000e660000000800 */
[----:B0-----:R-:W-:Y:S02]  /*4dc0*/  LEA R11, R10, R5, 0x18 ;  /* 0x000000050a0b7211 */ /* 0x001fe400078ec0ff */
[----:B------:R-:W-:-:S03]  /*4dd0*/  SHF.L.U32 R5, R3, 0x1f, RZ ;  /* 0x0000001f03057819 */ /* 0x000fc600000006ff */
[----:B------:R-:W-:-:S04]  /*4de0*/  IMAD R10, R4, 0x8, R11 ;  /* 0x00000008040a7824 */ /* 0x000fc800078e020b */
[----:B------:R-:W0:Y:S02]  /*4df0*/  SYNCS.PHASECHK.TRANS64.TRYWAIT P1, [R10+URZ+0x70], R5 ;  /* 0x000070050a0075a7 */ /* 0x000e24000802017f */
[----:B01----:R-:W-:Y:S05]  /*4e00*/  @!P1 BRA `(.L_x_104) ;  /* 0x0000001400189947 */ /* 0x003fea0003800000 */
.L_x_136:
[----:B0-----:R-:W-:Y:S01]  /*4e10*/  PRMT R5, R6, 0x9910, RZ ;  /* 0x0000991006057816 */ /* 0x001fe200000000ff */
[----:B------:R0:W-:Y:S03]  /*4e20*/  @!P2 SYNCS.ARRIVE.TRANS64 RZ, [R10+URZ], R9 ;  /* 0x000000090affa9a7 */ /* 0x0001e6000800003f */
[----:B------:R-:W-:-:S13]  /*4e30*/  ISETP.NE.AND P1, PT, R5, 0x2, PT ;  /* 0x000000020500780c */ /* 0x000fda0003f25270 */
[----:B0-----:R-:W-:Y:S05]  /*4e40*/  @P1 BRA `(.L_x_105) ;  /* 0x0000000000041947 */ /* 0x001fea0003800000 */
[----:B------:R-:W-:Y:S01]  /*4e50*/  BPT.TRAP 0x1 ;  /* 0x000000040000795c */ /* 0x000fe20000300000 */
.L_x_105:
[----:B------:R-:W-:Y:S05]  /*4e60*/  @P0 BRA `(.L_x_106) ;  /* 0x0000000000040947 */ /* 0x000fea0003800000 */
[----:B------:R-:W-:Y:S01]  /*4e70*/  BPT.TRAP 0x1 ;  /* 0x000000040000795c */ /* 0x000fe20000300000 */
.L_x_106:
[----:B------:R-:W-:Y:S01]  /*4e80*/  IMAD R11, R4, 0x2000, R11 ;  /* 0x00002000040b7824 */ /* 0x000fe200078e020b */
[----:B------:R-:W-:Y:S01]  /*4e90*/  R2UR UR9, R10 ;  /* 0x000000000a0972ca */ /* 0x000fe200000e0000 */
[----:B------:R-:W-:Y:S01]  /*4ea0*/  VIADD R13, R13, 0xffffffff ;  /* 0xffffffff0d0d7836 */ /* 0x000fe20000000000 */
[----:B------:R-:W-:Y:S01]  /*4eb0*/  UIADD3 UR4, UP0, UR20, 0xf0, URZ ;  /* 0x000000f014047890 */ /* 0x000fe2000ff1e03f */
[----:B------:R-:W-:Y:S01]  /*4ec0*/  R2UR UR10, R19 ;  /* 0x00000000130a72ca */ /* 0x000fe200000e0000 */
[----:B------:R-:W-:Y:S01]  /*4ed0*/  UIADD3 UR22, UP1, UR20, 0x1f0, URZ ;  /* 0x000001f014167890 */ /* 0x000fe2000ff3e03f */
[----:B------:R-:W-:Y:S01]  /*4ee0*/  R2UR UR8, R11 ;  /* 0x000000000b0872ca */ /* 0x000fe200000e0000 */
[----:B------:R-:W-:Y:S01]  /*4ef0*/  UIADD3.X UR5, URZ, UR21, URZ, UP0, !UPT ;  /* 0x000000153f057290 */ /* 0x000fe200087fe43f */
[----:B------:R-:W-:Y:S01]  /*4f00*/  R2UR UR11, R12 ;  /* 0x000000000c0b72ca */ /* 0x000fe200000e0000 */
[----:B------:R-:W-:Y:S01]  /*4f10*/  VIADD R4, R4, 0x1 ;  /* 0x0000000104047836 */ /* 0x000fe20000000000 */
[----:B------:R-:W-:Y:S01]  /*4f20*/  R2UR UR12, R2 ;  /* 0x00000000020c72ca */ /* 0x000fe200000e0000 */
[----:B------:R-:W-:Y:S01]  /*4f30*/  UIADD3.X UR23, URZ, UR21, URZ, UP1, !UPT ;  /* 0x000000153f177290 */ /* 0x000fe20008ffe43f */
[----:B------:R-:W-:Y:S01]  /*4f40*/  R2UR UR18, R22 ;  /* 0x00000000161272ca */ /* 0x000fe200000e0000 */
[----:B------:R-:W-:Y:S01]  /*4f50*/  UMOV UR6, 0x0 ;  /* 0x0000000000067882 */ /* 0x000fe20000000000 */
[----:B------:R-:W-:Y:S01]  /*4f60*/  ISETP.GT.AND P3, PT, R13, 0x1, PT ;  /* 0x000000010d00780c */ /* 0x000fe20003f64270 */
[----:B------:R-:W-:Y:S01]  /*4f70*/  UMOV UR7, 0x10000000 ;  /* 0x1000000000077882 */ /* 0x000fe20000000000 */
[----:B------:R-:W-:Y:S01]  /*4f80*/  ISETP.NE.AND P1, PT, R4, 0xe, PT ;  /* 0x0000000e0400780c */ /* 0x000fe20003f25270 */
[----:B------:R-:W-:-:S02]  /*4f90*/  VIADD R12, R12, 0x40 ;  /* 0x000000400c0c7836 */ /* 0x000fc40000000000 */
[----:B------:R-:W-:Y:S01]  /*4fa0*/  UIADD3 UR13, UR8, 0x200, URZ ;  /* 0x00000200080d7890 */ /* 0x000fe2000fffe03f */
[----:B------:R-:W-:Y:S01]  /*4fb0*/  SEL R10, RZ, 0x1, P1 ;  /* 0x00000001ff0a7807 */ /* 0x000fe20000800000 */
[----:B------:R-:W-:Y:S01]  /*4fc0*/  UIADD3 UR14, UR8, 0x1c200, URZ ;  /* 0x0001c200080e7890 */ /* 0x000fe2000fffe03f */
[----:B------:R-:W-:Y:S02]  /*4fd0*/  SEL R4, R4, RZ, P1 ;  /* 0x000000ff04047207 */ /* 0x000fe40000800000 */
[----:B------:R-:W-:Y:S02]  /*4fe0*/  LOP3.LUT R3, R3, R10, RZ, 0x3c, !PT ;  /* 0x0000000a03037212 */ /* 0x000fe400078e3cff */
[----:B------:R-:W-:Y:S02]  /*4ff0*/  UMOV UR8, UR13 ;  /* 0x0000000d00087c82 */ /* 0x000fe40008000000 */
[----:B------:R0:W-:Y:S02]  /*5000*/  UTMALDG.3D [UR8], [UR4], desc[UR6] ;  /* 0x00000608040075b4 */ /* 0x0001e40008011000 */
[----:B0-----:R-:W-:Y:S01]  /*5010*/  UMOV UR8, UR14 ;  /* 0x0000000e00087c82 */ /* 0x001fe20008000000 */
[----:B------:R-:W-:-:S02]  /*5020*/  UMOV UR10, UR18 ;  /* 0x00000012000a7c82 */ /* 0x000fc40008000000 */
[----:B------:R0:W-:Y:S02]  /*5030*/  UTMALDG.3D [UR8], [UR22], desc[UR6] ;  /* 0x00000608160075b4 */ /* 0x0001e40008011000 */
[----:B0-----:R-:W-:Y:S05]  /*5040*/  @P3 BRA `(.L_x_107) ;  /* 0xfffffffc00503947 */ /* 0x001fea000383ffff */
.L_x_103:
[----:B------:R-:W-:Y:S05]  /*5050*/  BSYNC B1 ;  /* 0x0000000000017941 */ /* 0x000fea0003800000 */
.L_x_102:
[----:B------:R-:W2:Y:S01]  /*5060*/  LDL.64 R10, [R1] ;  /* 0x00000000010a7983 */ /* 0x000ea20000100a00 */
[----:B------:R-:W-:Y:S01]  /*5070*/  LOP3.LUT P4, RZ, R8, 0xff, RZ, 0xc0, !PT ;  /* 0x000000ff08ff7812 */ /* 0x000fe2000788c0ff */
[----:B------:R-:W-:Y:S01]  /*5080*/  VIADD R4, R7, UR40 ;  /* 0x0000002807047c36 */ /* 0x000fe20008000000 */
[----:B------:R-:W-:Y:S01]  /*5090*/  ULDC.64 UR4, c[0x0][0x650] ;  /* 0x0001940000047ab9 */ /* 0x000fe20000000a00 */
[----:B------:R-:W-:Y:S01]  /*50a0*/  IMAD.U32 R5, RZ, RZ, UR40 ;  /* 0x00000028ff057e24 */ /* 0x000fe2000f8e00ff */
[----:B------:R-:W-:Y:S01]  /*50b0*/  UISETP.GE.U32.AND UP0, UPT, UR40, 0xe, UPT ;  /* 0x0000000e2800788c */ /* 0x000fe2000bf06070 */
[----:B------:R-:W-:Y:S01]  /*50c0*/  BSSY B1, `(.L_x_108) ;  /* 0x0000070000017945 */ /* 0x000fe20003800000 */
[----:B------:R-:W-:Y:S01]  /*50d0*/  SHF.R.U32.HI R2, RZ, 0x1, R4 ;  /* 0x00000001ff027819 */ /* 0x000fe20000011604 */
[----:B------:R-:W-:Y:S01]  /*50e0*/  IMAD.MOV.U32 R19, RZ, RZ, -0x1 ;  /* 0xffffffffff137424 */ /* 0x000fe200078e00ff */
[----:B------:R-:W-:Y:S01]  /*50f0*/  ISETP.GT.U32.AND P1, PT, R4, 0xd, PT ;  /* 0x0000000d0400780c */ /* 0x000fe20003f24070 */
[----:B------:R-:W-:Y:S01]  /*5100*/  IMAD.MOV.U32 R22, RZ, RZ, -0x1 ;  /* 0xffffffffff167424 */ /* 0x000fe200078e00ff */
[----:B------:R-:W-:-:S02]  /*5110*/  PLOP3.LUT P3, PT, PT, PT, UP0, 0x80, 0x0 ;  /* 0x000000000000781c */ /* 0x000fc40003f6f008 */
[----:B------:R-:W-:Y:S01]  /*5120*/  ISETP.LT.U32.AND P1, PT, R5, 0xe, P1 ;  /* 0x0000000e0500780c */ /* 0x000fe20000f21070 */
[----:B------:R-:W0:Y:S01]  /*5130*/  @P4 S2R R8, SR_CgaCtaId ;  /* 0x0000000000084919 */ /* 0x000e220000008800 */
[----:B------:R-:W-:-:S04]  /*5140*/  @P4 MOV R3, 0x400 ;  /* 0x0000040000034802 */ /* 0x000fc80000000f00 */
[----:B0-----:R-:W-:Y:S01]  /*5150*/  @P4 LEA R8, R8, R3, 0x18 ;  /* 0x0000000308084211 */ /* 0x001fe200078ec0ff */
[----:B------:R-:W-:-:S03]  /*5160*/  IMAD.WIDE.U32 R2, R2, -0x6db6db6d, RZ ;  /* 0x9249249302027825 */ /* 0x000fc600078e00ff */
[----:B------:R0:W-:Y:S01]  /*5170*/  @P4 SYNCS.ARRIVE.TRANS64.A1T0 RZ, [R8+URZ+0x118], RZ ;  /* 0x000118ff08ff49a7 */ /* 0x0001e2000810003f */
[----:B------:R-:W-:Y:S01]  /*5180*/  IMAD.MOV.U32 R2, RZ, RZ, -0x1 ;  /* 0xffffffffff027424 */ /* 0x000fe200078e00ff */
[----:B------:R-:W-:Y:S02]  /*5190*/  SHF.R.U32.HI R5, RZ, 0x2, R3 ;  /* 0x00000002ff057819 */ /* 0x000fe40000011603 */
[----:B------:R-:W-:-:S03]  /*51a0*/  SEL R3, RZ, 0x1, !P1 ;  /* 0x00000001ff037807 */ /* 0x000fc60004800000 */
[----:B------:R-:W-:Y:S01]  /*51b0*/  IMAD R7, R5, -0xe, R4 ;  /* 0xfffffff205077824 */ /* 0x000fe200078e0204 */
[----:B------:R-:W-:Y:S02]  /*51c0*/  LOP3.LUT R0, R0, R3, RZ, 0x3c, !PT ;  /* 0x0000000300007212 */ /* 0x000fe400078e3cff */
[----:B------:R-:W-:Y:S02]  /*51d0*/  PRMT R3, RZ, 0x7610, R3 ;  /* 0x00007610ff037816 */ /* 0x000fe40000000003 */
[----:B------:R-:W-:Y:S02]  /*51e0*/  @P3 LOP3.LUT R0, R0, 0x1, R5, 0x78, !PT ;  /* 0x0000000100003812 */ /* 0x000fe400078e7805 */
[----:B0-----:R-:W-:Y:S02]  /*51f0*/  PRMT R8, RZ, 0x7610, R8 ;  /* 0x00007610ff087816 */ /* 0x001fe40000000008 */
[----:B--2---:R-:W-:-:S04]  /*5200*/  IADD3 R18, P4, R18, R10, RZ ;  /* 0x0000000a12127210 */ /* 0x004fc80007f9e0ff */
[----:B------:R-:W-:Y:S01]  /*5210*/  ISETP.GE.U32.AND P1, PT, R18, UR4, PT ;  /* 0x0000000412007c0c */ /* 0x000fe2000bf26070 */
[----:B------:R-:W-:-:S05]  /*5220*/  IMAD.X R17, R17, 0x1, R23, P4 ;  /* 0x0000000111117824 */ /* 0x000fca00020e0617 */
[----:B------:R-:W-:-:S13]  /*5230*/  ISETP.GE.U32.AND.EX P1, PT, R17, UR5, PT, P1 ;  /* 0x0000000511007c0c */ /* 0x000fda000bf26110 */
[----:B------:R-:W-:Y:S05]  /*5240*/  @P1 BRA `(.L_x_109) ;  /* 0x00000004005c1947 */ /* 0x000fea0003800000 */
[----:B------:R-:W0:Y:S01]  /*5250*/  S2R R11, SR_CTAID.X ;  /* 0x00000000000b7919 */ /* 0x000e220000002500 */
[----:B------:R-:W-:Y:S01]  /*5260*/  ULDC.64 UR4, c[0x0][0x628] ;  /* 0x00018a0000047ab9 */ /* 0x000fe20000000a00 */
[----:B------:R-:W1:Y:S01]  /*5270*/  LDC R12, c[0x0][0x144] ;  /* 0x00005100ff0c7b82 */ /* 0x000e620000000800 */
[----:B------:R-:W-:Y:S01]  /*5280*/  ISETP.NE.U32.AND P1, PT, RZ, UR4, PT ;  /* 0x00000004ff007c0c */ /* 0x000fe2000bf25070 */
[----:B------:R-:W2:Y:S01]  /*5290*/  S2R R9, SR_CTAID.Y ;  /* 0x0000000000097919 */ /* 0x000ea20000002600 */
[----:B------:R-:W-:Y:S01]  /*52a0*/  ULDC UR6, c[0x0][0x150] ;  /* 0x0000540000067ab9 */ /* 0x000fe20000000800 */
[----:B------:R-:W-:Y:S01]  /*52b0*/  ULDC UR7, c[0x0][0x630] ;  /* 0x00018c0000077ab9 */ /* 0x000fe20000000800 */
[----:B------:R-:W-:Y:S01]  /*52c0*/  ISETP.NE.AND.EX P1, PT, RZ, UR5, PT, P1 ;  /* 0x00000005ff007c0c */ /* 0x000fe2000bf25310 */
[----:B------:R-:W-:Y:S01]  /*52d0*/  IMAD.MOV.U32 R2, RZ, RZ, R18 ;  /* 0x000000ffff027224 */ /* 0x000fe200078e0012 */
[----:B0-----:R-:W-:-:S05]  /*52e0*/  I2FP.F32.U32 R3, R11 ;  /* 0x0000000b00037245 */ /* 0x001fca0000201000 */
[----:B------:R-:W-:Y:S01]  /*52f0*/  FMUL R14, R3, UR6 ;  /* 0x00000006030e7c20 */ /* 0x000fe20008400000 */
[----:B------:R-:W-:-:S05]  /*5300*/  IMAD.MOV.U32 R3, RZ, RZ, R17 ;  /* 0x000000ffff037224 */ /* 0x000fca00078e0011 */
[----:B--2---:R-:W-:Y:S05]  /*5310*/  @!P1 BRA `(.L_x_110) ;  /* 0x0000000000289947 */ /* 0x004fea0003800000 */
[----:B------:R-:W-:Y:S02]  /*5320*/  ULDC UR6, c[0x0][0x634] ;  /* 0x00018d0000067ab9 */ /* 0x000fe40000000800 */
[----:B------:R-:W-:-:S05]  /*5330*/  IADD3 R3, P1, R18, UR6, RZ ;  /* 0x0000000612037c10 */ /* 0x000fca000ff3e0ff */
[----:B------:R-:W-:-:S04]  /*5340*/  IMAD.X R13, RZ, RZ, R17, P1 ;  /* 0x000000ffff0d7224 */ /* 0x000fc800008e0611 */
[----:B------:R-:W-:-:S04]  /*5350*/  IMAD.WIDE.U32 R4, R13, UR4, RZ ;  /* 0x000000040d047c25 */ /* 0x000fc8000f8e00ff */
[----:B------:R-:W-:-:S04]  /*5360*/  IMAD.WIDE.U32 R4, P1, R3, UR5, R4 ;  /* 0x0000000503047c25 */ /* 0x000fc8000f820004 */
[----:B------:R-:W-:-:S04]  /*5370*/  IMAD.WIDE.U32 R2, R3, UR4, RZ ;  /* 0x0000000403027c25 */ /* 0x000fc8000f8e00ff */
[----:B------:R-:W-:Y:S01]  /*5380*/  IMAD.MOV.U32 R2, RZ, RZ, R5 ;  /* 0x000000ffff027224 */ /* 0x000fe200078e0005 */
[----:B------:R-:W-:Y:S01]  /*5390*/  IADD3 RZ, P3, R3, R4, RZ ;  /* 0x0000000403ff7210 */ /* 0x000fe20007f7e0ff */
[----:B------:R-:W-:-:S04]  /*53a0*/  IMAD.X R3, RZ, RZ, RZ, P1 ;  /* 0x000000ffff037224 */ /* 0x000fc800008e06ff */
[----:B------:R-:W-:-:S08]  /*53b0*/  IMAD.WIDE.U32.X R2, R13, UR5, R2, P3 ;  /* 0x000000050d027c25 */ /* 0x000fd000098e0402 */
.L_x_110:
[--C-:B------:R-:W-:Y:S01]  /*53c0*/  SHF.R.U64 R10, R2, UR7, R3.reuse ;  /* 0x00000007020a7c19 */ /* 0x100fe20008001203 */
[----:B------:R-:W0:Y:S01]  /*53d0*/  F2I.U32.TRUNC.NTZ R14, R14 ;  /* 0x0000000e000e7305 */ /* 0x000e22000020f000 */
[----:B------:R-:W-:Y:S01]  /*53e0*/  SHF.R.U32.HI R2, RZ, UR7, R3 ;  /* 0x00000007ff027c19 */ /* 0x000fe20008011603 */
[----:B------:R-:W-:Y:S01]  /*53f0*/  ULDC.64 UR4, c[0x0][0x620] ;  /* 0x0001880000047ab9 */ /* 0x000fe20000000a00 */
[----:B------:R-:W-:Y:S01]  /*5400*/  IADD3 R5, P1, RZ, -R10, RZ ;  /* 0x8000000aff057210 */ /* 0x000fe20007f3e0ff */
[----:B------:R-:W-:Y:S01]  /*5410*/  IMAD.MOV.U32 R3, RZ, RZ, R17 ;  /* 0x000000ffff037224 */ /* 0x000fe200078e0011 */
[----:B------:R-:W-:-:S03]  /*5420*/  ULDC.64 UR6, c[0x0][0x640] ;  /* 0x0001900000067ab9 */ /* 0x000fc60000000a00 */
[----:B------:R-:W-:Y:S01]  /*5430*/  IMAD.X R2, RZ, RZ, ~R2, P1 ;  /* 0x000000ffff027224 */ /* 0x000fe200008e0e02 */
[----:B------:R-:W-:-:S03]  /*5440*/  ISETP.NE.U32.AND P1, PT, RZ, UR6, PT ;  /* 0x00000006ff007c0c */ /* 0x000fc6000bf25070 */
[----:B------:R-:W-:Y:S01]  /*5450*/  IMAD R4, R2, UR4, RZ ;  /* 0x0000000402047c24 */ /* 0x000fe2000f8e02ff */
[----:B------:R-:W-:Y:S01]  /*5460*/  ISETP.NE.AND.EX P1, PT, RZ, UR7, PT, P1 ;  /* 0x00000007ff007c0c */ /* 0x000fe2000bf25310 */
[----:B------:R-:W-:-:S04]  /*5470*/  IMAD.MOV.U32 R2, RZ, RZ, R18 ;  /* 0x000000ffff027224 */ /* 0x000fc800078e0012 */
[----:B------:R-:W-:Y:S01]  /*5480*/  IMAD.WIDE.U32 R2, R5, UR4, R2 ;  /* 0x0000000405027c25 */ /* 0x000fe2000f8e0002 */
[----:B------:R-:W-:-:S03]  /*5490*/  ULDC UR4, c[0x0][0x618] ;  /* 0x0001860000047ab9 */ /* 0x000fc60000000800 */
[----:B------:R-:W-:Y:S01]  /*54a0*/  IMAD R5, R5, UR5, R4 ;  /* 0x0000000505057c24 */ /* 0x000fe2000f8e0204 */
[----:B------:R-:W-:Y:S01]  /*54b0*/  ULDC UR5, c[0x0][0x154] ;  /* 0x0000550000057ab9 */ /* 0x000fe20000000800 */
[----:B0-----:R-:W-:Y:S02]  /*54c0*/  IMAD.MOV R4, RZ, RZ, -R14 ;  /* 0x000000ffff047224 */ /* 0x001fe400078e0a0e */
[----:B------:R-:W0:Y:S01]  /*54d0*/  LDC R14, c[0x0][0x148] ;  /* 0x00005200ff0e7b82 */ /* 0x000e220000000800 */
[----:B------:R-:W-:Y:S02]  /*54e0*/  IMAD.IADD R3, R3, 0x1, R5 ;  /* 0x0000000103037824 */ /* 0x000fe400078e0205 */
[----:B-1----:R-:W-:Y:S01]  /*54f0*/  IMAD R11, R12, R4, R11 ;  /* 0x000000040c0b7224 */ /* 0x002fe200078e020b */
[----:B------:R-:W-:Y:S02]  /*5500*/  I2FP.F32.U32 R4, R9 ;  /* 0x0000000900047245 */ /* 0x000fe40000201000 */
[----:B------:R-:W-:-:S02]  /*5510*/  SHF.R.U64 R12, R2, UR4, R3 ;  /* 0x00000004020c7c19 */ /* 0x000fc40008001203 */
[----:B------:R-:W-:Y:S01]  /*5520*/  SHF.R.U32.HI R3, RZ, UR4, R3 ;  /* 0x00000004ff037c19 */ /* 0x000fe20008011603 */
[----:B------:R-:W-:Y:S01]  /*5530*/  FMUL R4, R4, UR5 ;  /* 0x0000000504047c20 */ /* 0x000fe20008400000 */
[----:B------:R-:W-:Y:S02]  /*5540*/  ULDC UR4, c[0x0][0x608] ;  /* 0x0001820000047ab9 */ /* 0x000fe40000000800 */
[--C-:B------:R-:W-:Y:S01]  /*5550*/  SHF.R.U64 R15, R12, UR4, R3.reuse ;  /* 0x000000040c0f7c19 */ /* 0x100fe20008001203 */
[----:B------:R1:W2:Y:S01]  /*5560*/  F2I.U32.TRUNC.NTZ R20, R4 ;  /* 0x0000000400147305 */ /* 0x0002a2000020f000 */
[----:B------:R-:W-:Y:S01]  /*5570*/  SHF.R.U32.HI R2, RZ, UR4, R3 ;  /* 0x00000004ff027c19 */ /* 0x000fe20008011603 */
[----:B------:R-:W-:-:S03]  /*5580*/  ULDC UR4, c[0x0][0x658] ;  /* 0x0001960000047ab9 */ /* 0x000fc60000000800 */
[--C-:B------:R-:W-:Y:S02]  /*5590*/  SHF.R.U64 R13, R15, UR4, R2.reuse ;  /* 0x000000040f0d7c19 */ /* 0x100fe40008001202 */
[----:B------:R-:W-:-:S03]  /*55a0*/  SHF.R.U32.HI R19, RZ, UR4, R2 ;  /* 0x00000004ff137c19 */ /* 0x000fc60008011602 */
[----:B------:R-:W-:Y:S02]  /*55b0*/  IMAD.MOV.U32 R2, RZ, RZ, R13 ;  /* 0x000000ffff027224 */ /* 0x000fe400078e000d */
[----:B------:R-:W-:Y:S01]  /*55c0*/  IMAD.MOV.U32 R3, RZ, RZ, R19 ;  /* 0x000000ffff037224 */ /* 0x000fe200078e0013 */
[----:B-1----:R-:W-:Y:S06]  /*55d0*/  @!P1 BRA `(.L_x_111) ;  /* 0x0000000000289947 */ /* 0x002fec0003800000 */
        /* <DEDUP_REMOVED lines=10> */
.L_x_111:
[----:B------:R-:W1:Y:S01]  /*5680*/  LDC R4, c[0x0][0x65c] ;  /* 0x00019700ff047b82 */ /* 0x000e620000000800 */
[----:B------:R-:W-:Y:S01]  /*5690*/  ULDC UR4, c[0x0][0x648] ;  /* 0x0001920000047ab9 */ /* 0x000fe20000000800 */
[----:B------:R-:W-:Y:S01]  /*56a0*/  LOP3.LUT R15, R15, UR16, RZ, 0xc0, !PT ;  /* 0x000000100f0f7c12 */ /* 0x000fe2000f8ec0ff */
[----:B--2---:R-:W-:Y:S01]  /*56b0*/  IMAD.MOV R20, RZ, RZ, -R20 ;  /* 0x000000ffff147224 */ /* 0x004fe200078e0a14 */
[----:B------:R-:W-:Y:S01]  /*56c0*/  SHF.R.U64 R2, R2, UR4, R3 ;  /* 0x0000000402027c19 */ /* 0x000fe20008001203 */
[----:B------:R-:W-:Y:S01]  /*56d0*/  ULDC UR4, c[0x0][0x638] ;  /* 0x00018e0000047ab9 */ /* 0x000fe20000000800 */
[----:B------:R-:W-:Y:S01]  /*56e0*/  LOP3.LUT R12, R12, UR15, RZ, 0xc0, !PT ;  /* 0x0000000f0c0c7c12 */ /* 0x000fe2000f8ec0ff */
[----:B------:R-:W-:Y:S01]  /*56f0*/  ULDC UR5, c[0x0][0x610] ;  /* 0x0001840000057ab9 */ /* 0x000fe20000000800 */
[----:B------:R-:W-:Y:S01]  /*5700*/  IMAD.MOV.U32 R3, RZ, RZ, 0x1 ;  /* 0x00000001ff037424 */ /* 0x000fe200078e00ff */
[----:B-1----:R-:W-:Y:S01]  /*5710*/  ISETP.NE.AND P1, PT, R4, 0x1, PT ;  /* 0x000000010400780c */ /* 0x002fe20003f25270 */
[----:B------:R-:W-:-:S02]  /*5720*/  IMAD.MOV R4, RZ, RZ, -R2 ;  /* 0x000000ffff047224 */ /* 0x000fc400078e0a02 */
[----:B------:R-:W-:Y:S02]  /*5730*/  IMAD R2, R2, UR17, R15 ;  /* 0x0000001102027c24 */ /* 0x000fe4000f8e020f */
[----:B------:R-:W-:Y:S01]  /*5740*/  IMAD R13, R4, UR4, R13 ;  /* 0x00000004040d7c24 */ /* 0x000fe2000f8e020d */
[----:B------:R-:W-:-:S07]  /*5750*/  ULDC UR4, c[0x0][0x600] ;  /* 0x0001800000047ab9 */ /* 0x000fce0000000800 */
[----:B0-----:R-:W-:-:S04]  /*5760*/  @P1 IMAD R11, R14, R20, R9 ;  /* 0x000000140e0b1224 */ /* 0x001fc800078e0209 */
[----:B------:R-:W-:Y:S02]  /*5770*/  IMAD R11, R2, UR5, R11 ;  /* 0x00000005020b7c24 */ /* 0x000fe4000f8e020b */
[----:B------:R-:W-:-:S05]  /*5780*/  IMAD R2, R13, UR4, R12 ;  /* 0x000000040d027c24 */ /* 0x000fca000f8e020c */
[----:B------:R-:W-:Y:S02]  /*5790*/  SEL R22, R2, R11, !P1 ;  /* 0x0000000b02167207 */ /* 0x000fe40004800000 */
[----:B------:R-:W-:Y:S01]  /*57a0*/  SEL R19, R11, R2, !P1 ;  /* 0x000000020b137207 */ /* 0x000fe20004800000 */
[----:B------:R-:W-:-:S07]  /*57b0*/  IMAD.MOV.U32 R2, RZ, RZ, R10 ;  /* 0x000000ffff027224 */ /* 0x000fce00078e000a */
.L_x_109:
[----:B------:R-:W-:Y:S05]  /*57c0*/  BSYNC B1 ;  /* 0x0000000000017941 */ /* 0x000fea0003800000 */
.L_x_108:
[----:B------:R-:W-:-:S13]  /*57d0*/  LOP3.LUT P1, RZ, R3, 0xff, RZ, 0xc0, !PT ;  /* 0x000000ff03ff7812 */ /* 0x000fda000782c0ff */
[----:B------:R-:W-:Y:S05]  /*57e0*/  @P1 BRA `(.L_x_112) ;  /* 0xfffffff400341947 */ /* 0x000fea000383ffff */
[----:B------:R-:W-:Y:S05]  /*57f0*/  BSYNC B0 ;  /* 0x0000000000007941 */ /* 0x000fea0003800000 */
.L_x_100:
[----:B------:R-:W-:-:S03]  /*5800*/  UMOV UR4, 0xffffffff ;  /* 0xffffffff00047882 */ /* 0x000fc60000000000 */
[----:B------:R-:W-:Y:S05]  /*5810*/  BRA.DIV UR4, `(.L_x_113) ;  /* 0x0000000a04a87947 */ /* 0x000fea000b800000 */
[----:B------:R-:W-:-:S13]  /*5820*/  ELECT P6, URZ, PT ;  /* 0x00000000003f782f */ /* 0x000fda00038c0000 */
.L_x_139:
[----:B------:R-:W-:Y:S04]  /*5830*/  BSSY B0, `(.L_x_114) ;  /* 0x0000085000007945 */ /* 0x000fe80003800000 */
[----:B------:R-:W-:Y:S05]  /*5840*/  @!P6 BRA `(.L_x_115) ;  /* 0x00000008000ce947 */ /* 0x000fea0003800000 */
[----:B------:R-:W-:-:S04]  /*5850*/  LOP3.LUT R16, R16, 0x2, RZ, 0xfc, !PT ;  /* 0x0000000210107812 */ /* 0x000fc800078efcff */
[----:B------:R-:W-:-:S13]  /*5860*/  ISETP.NE.AND P0, PT, R16, 0x3, PT ;  /* 0x000000031000780c */ /* 0x000fda0003f05270 */
[----:B------:R-:W-:Y:S05]  /*5870*/  @!P0 BRA `(.L_x_116) ;  /* 0x0000000000048947 */ /* 0x000fea0003800000 */
[----:B------:R-:W-:Y:S01]  /*5880*/  BPT.TRAP 0x1 ;  /* 0x000000040000795c */ /* 0x000fe20000300000 */
.L_x_116:
[----:B------:R-:W0:Y:S01]  /*5890*/  S2R R3, SR_CgaCtaId ;  /* 0x0000000000037919 */ /* 0x000e220000008800 */
[----:B------:R-:W-:Y:S02]  /*58a0*/  MOV R2, 0x400 ;  /* 0x0000040000027802 */ /* 0x000fe40000000f00 */
[----:B------:R-:W-:Y:S02]  /*58b0*/  SHF.L.U32 R4, R0, 0x1f, RZ ;  /* 0x0000001f00047819 */ /* 0x000fe400000006ff */
[----:B0-----:R-:W-:-:S05]  /*58c0*/  LEA R2, R3, R2, 0x18 ;  /* 0x0000000203027211 */ /* 0x001fca00078ec0ff */
[----:B------:R-:W-:-:S04]  /*58d0*/  VIADD R2, R2, 0x70 ;  /* 0x0000007002027836 */ /* 0x000fc80000000000 */
[C---:B------:R-:W-:Y:S02]  /*58e0*/  IMAD R9, R7.reuse, 0x8, R2 ;  /* 0x0000000807097824 */ /* 0x040fe400078e0202 */
[----:B------:R-:W-:Y:S02]  /*58f0*/  VIADD R7, R7, 0x1 ;  /* 0x0000000107077836 */ /* 0x000fe40000000000 */
[----:B------:R-:W0:Y:S03]  /*5900*/  SYNCS.PHASECHK.TRANS64.TRYWAIT P0, [R9+URZ], R4 ;  /* 0x00000004090075a7 */ /* 0x000e26000800017f */
[----:B------:R-:W-:-:S04]  /*5910*/  ISETP.NE.AND P1, PT, R7, 0xe, PT ;  /* 0x0000000e0700780c */ /* 0x000fc80003f25270 */
[----:B------:R-:W-:Y:S02]  /*5920*/  SEL R3, RZ, 0x1, P1 ;  /* 0x00000001ff037807 */ /* 0x000fe40000800000 */
[----:B------:R-:W-:Y:S02]  /*5930*/  SEL R7, R7, RZ, P1 ;  /* 0x000000ff07077207 */ /* 0x000fe40000800000 */
[----:B------:R-:W-:-:S03]  /*5940*/  LOP3.LUT R6, R0, R3, RZ, 0x3c, !PT ;  /* 0x0000000300067212 */ /* 0x000fc600078e3cff */
[----:B------:R-:W-:Y:S01]  /*5950*/  IMAD R8, R7, 0x8, R2 ;  /* 0x0000000807087824 */ /* 0x000fe200078e0202 */
[----:B------:R-:W-:Y:S01]  /*5960*/  SHF.L.U32 R5, R6, 0x1f, RZ ;  /* 0x0000001f06057819 */ /* 0x000fe200000006ff */
[----:B0-----:R-:W-:Y:S06]  /*5970*/  @!P0 BRA `(.L_x_117) ;  /* 0x0000000800708947 */ /* 0x001fec0003800000 */
.L_x_140:
[----:B------:R-:W1:Y:S01]  /*5980*/  SYNCS.PHASECHK.TRANS64.TRYWAIT P0, [R8+URZ], R5 ;  /* 0x00000005080075a7 */ /* 0x000e62000800017f */
[----:B------:R-:W-:-:S05]  /*5990*/  VIADD R0, R7, 0x1 ;  /* 0x0000000107007836 */ /* 0x000fca0000000000 */
[----:B------:R-:W-:-:S04]  /*59a0*/  ISETP.NE.AND P1, PT, R0, 0xe, PT ;  /* 0x0000000e0000780c */ /* 0x000fc80003f25270 */
[----:B------:R-:W-:Y:S02]  /*59b0*/  SEL R3, RZ, 0x1, P1 ;  /* 0x00000001ff037807 */ /* 0x000fe40000800000 */
[----:B------:R-:W-:Y:S02]  /*59c0*/  SEL R7, R0, RZ, P1 ;  /* 0x000000ff00077207 */ /* 0x000fe40000800000 */
[----:B------:R-:W-:-:S03]  /*59d0*/  LOP3.LUT R6, R6, R3, RZ, 0x3c, !PT ;  /* 0x0000000306067212 */ /* 0x000fc600078e3cff */
[----:B0-----:R-:W-:Y:S01]  /*59e0*/  IMAD R9, R7, 0x8, R2 ;  /* 0x0000000807097824 */ /* 0x001fe200078e0202 */
[----:B------:R-:W-:Y:S01]  /*59f0*/  SHF.L.U32 R4, R6, 0x1f, RZ ;  /* 0x0000001f06047819 */ /* 0x000fe200000006ff */
[----:B-1----:R-:W-:Y:S06]  /*5a00*/  @!P0 BRA `(.L_x_118) ;  /* 0x0000000800608947 */ /* 0x002fec0003800000 */
.L_x_141:
        /* <DEDUP_REMOVED lines=9> */
.L_x_142:
        /* <DEDUP_REMOVED lines=9> */
.L_x_143:
        /* <DEDUP_REMOVED lines=9> */
.L_x_144:
        /* <DEDUP_REMOVED lines=9> */
.L_x_145:
        /* <DEDUP_REMOVED lines=9> */
.L_x_146:
        /* <DEDUP_REMOVED lines=9> */
.L_x_147:
        /* <DEDUP_REMOVED lines=9> */
.L_x_148:
        /* <DEDUP_REMOVED lines=9> */
.L_x_149:
        /* <DEDUP_REMOVED lines=9> */
.L_x_150:
[----:B------:R-:W1:Y:S01]  /*5f20*/  SYNCS.PHASECHK.TRANS64.TRYWAIT P0, [R8+URZ], R5 ;  /* 0x00000005080075a7 */ /* 0x000e62000800017f */
[----:B------:R-:W-:-:S05]  /*5f30*/  VIADD R0, R7, 0x1 ;  /* 0x0000000107007836 */ /* 0x000fca0000000000 */
[----:B------:R-:W-:-:S04]  /*5f40*/  ISETP.NE.AND P1, PT, R0, 0xe, PT ;  /* 0x0000000e0000780c */ /* 0x000fc80003f25270 */
[----:B------:R-:W-:Y:S02]  /*5f50*/  SEL R3, RZ, 0x1, P1 ;  /* 0x00000001ff037807 */ /* 0x000fe40000800000 */
[----:B------:R-:W-:Y:S02]  /*5f60*/  SEL R7, R0, RZ, P1 ;  /* 0x000000ff00077207 */ /* 0x000fe40000800000 */
[----:B0-----:R-:W-:-:S03]  /*5f70*/  LOP3.LUT R9, R6, R3, RZ, 0x3c, !PT ;  /* 0x0000000306097212 */ /* 0x001fc600078e3cff */
[----:B------:R-:W-:Y:S01]  /*5f80*/  IMAD R11, R7, 0x8, R2 ;  /* 0x00000008070b7824 */ /* 0x000fe200078e0202 */
[----:B------:R-:W-:Y:S01]  /*5f90*/  SHF.L.U32 R6, R9, 0x1f, RZ ;  /* 0x0000001f09067819 */ /* 0x000fe200000006ff */
[----:B-1----:R-:W-:Y:S06]  /*5fa0*/  @!P0 BRA `(.L_x_128) ;  /* 0x0000000400c08947 */ /* 0x002fec0003800000 */
.L_x_151:
[----:B------:R-:W1:Y:S01]  /*5fb0*/  SYNCS.PHASECHK.TRANS64.TRYWAIT P0, [R11+URZ], R6 ;  /* 0x000000060b0075a7 */ /* 0x000e62000800017f */
[----:B------:R-:W-:-:S05]  /*5fc0*/  VIADD R0, R7, 0x1 ;  /* 0x0000000107007836 */ /* 0x000fca0000000000 */
[----:B------:R-:W-:-:S04]  /*5fd0*/  ISETP.NE.AND P1, PT, R0, 0xe, PT ;  /* 0x0000000e0000780c */ /* 0x000fc80003f25270 */
[----:B------:R-:W-:Y:S02]  /*5fe0*/  SEL R4, RZ, 0x1, P1 ;  /* 0x00000001ff047807 */ /* 0x000fe40000800000 */
[----:B------:R-:W-:Y:S02]  /*5ff0*/  SEL R3, R0, RZ, P1 ;  /* 0x000000ff00037207 */ /* 0x000fe40000800000 */
[----:B------:R-:W-:Y:S01]  /*6000*/  LOP3.LUT R0, R9, R4, RZ, 0x3c, !PT ;  /* 0x0000000409007212 */ /* 0x000fe200078e3cff */
[----:B-1----:R-:W-:Y:S06]  /*6010*/  @!P0 BRA `(.L_x_129) ;  /* 0x0000000400b88947 */ /* 0x002fec0003800000 */
.L_x_152:
[----:B------:R-:W-:Y:S01]  /*6020*/  IMAD R3, R3, 0x8, R2 ;  /* 0x0000000803037824 */ /* 0x000fe200078e0202 */
[----:B------:R-:W-:-:S07]  /*6030*/  SHF.L.U32 R0, R0, 0x1f, RZ ;  /* 0x0000001f00007819 */ /* 0x000fce00000006ff */
.L_x_130:
[----:B--2---:R2:W3:Y:S02]  /*6040*/  SYNCS.PHASECHK.TRANS64.TRYWAIT P0, [R3+URZ], R0 ;  /* 0x00000000030075a7 */ /* 0x0044e4000800017f */
[----:B---3--:R-:W-:Y:S05]  /*6050*/  @!P0 NANOSLEEP.SYNCS 0x989680 ;  /* 0x009896800000895d */ /* 0x008fea0003900000 */
[----:B------:R-:W3:Y:S02]  /*6060*/  @!P0 SYNCS.PHASECHK.TRANS64 P0, [R3+URZ], R0 ;  /* 0x00000000030085a7 */ /* 0x000ee4000800007f */
[----:B---3--:R-:W-:Y:S05]  /*6070*/  @!P0 BRA `(.L_x_130) ;  /* 0xfffffffc00f08947 */ /* 0x008fea000383ffff */
.L_x_115:
[----:B------:R-:W-:Y:S05]  /*6080*/  BSYNC B0 ;  /* 0x0000000000007941 */ /* 0x000fea0003800000 */
.L_x_114:
[----:B------:R-:W-:Y:S05]  /*6090*/  EXIT ;  /* 0x000000000000794d */ /* 0x000fea0003800000 */
.L_x_16:
[----:B-1----:R1:W2:Y:S02]  /*60a0*/  SYNCS.PHASECHK.TRANS64.TRYWAIT P0, [R63+URZ], R0 ;  /* 0x000000003f0075a7 */ /* 0x0022a4000800017f */
[----:B--2---:R-:W-:Y:S05]  /*60b0*/  @!P0 NANOSLEEP.SYNCS 0x989680 ;  /* 0x009896800000895d */ /* 0x004fea0003900000 */
[----:B------:R-:W2:Y:S02]  /*60c0*/  @!P0 SYNCS.PHASECHK.TRANS64 P0, [R63+URZ], R0 ;  /* 0x000000003f0085a7 */ /* 0x000ea4000800007f */
[----:B--2---:R-:W-:Y:S05]  /*60d0*/  @!P0 BRA `(.L_x_16) ;  /* 0xfffffffc00f08947 */ /* 0x004fea000383ffff */
[----:B------:R-:W-:Y:S05]  /*60e0*/  BRA `(.L_x_131) ;  /* 0xffffffb4005c7947 */ /* 0x000fea000383ffff */
.L_x_21:
[----:B--2---:R2:W3:Y:S02]  /*60f0*/  SYNCS.PHASECHK.TRANS64.TRYWAIT P1, [R3+URZ], R0 ;  /* 0x00000000030075a7 */ /* 0x0044e4000802017f */
[----:B---3--:R-:W-:Y:S05]  /*6100*/  @!P1 NANOSLEEP.SYNCS 0x989680 ;  /* 0x009896800000995d */ /* 0x008fea0003900000 */
[----:B------:R-:W3:Y:S02]  /*6110*/  @!P1 SYNCS.PHASECHK.TRANS64 P1, [R3+URZ], R0 ;  /* 0x00000000030095a7 */ /* 0x000ee4000802007f */
[----:B---3--:R-:W-:Y:S05]  /*6120*/  @!P1 BRA `(.L_x_21) ;  /* 0xfffffffc00f09947 */ /* 0x008fea000383ffff */
[----:B------:R-:W-:Y:S05]  /*6130*/  BRA `(.L_x_20) ;  /* 0xffffffb400c07947 */ /* 0x000fea000383ffff */
.L_x_26:
[----:B--2---:R-:W-:-:S04]  /*6140*/  IMAD.U32 R4, RZ, RZ, UR4 ;  /* 0x00000004ff047e24 */ /* 0x004fc8000f8e00ff */
[----:B------:R2:W3:Y:S03]  /*6150*/  SYNCS.PHASECHK.TRANS64.TRYWAIT P1, [R4+URZ], R3 ;  /* 0x00000003040075a7 */ /* 0x0004e6000802017f */
[----:B---3--:R-:W-:Y:S05]  /*6160*/  @!P1 NANOSLEEP.SYNCS 0x989680 ;  /* 0x009896800000995d */ /* 0x008fea0003900000 */
[----:B------:R-:W3:Y:S02]  /*6170*/  @!P1 SYNCS.PHASECHK.TRANS64 P1, [R4+URZ], R3 ;  /* 0x00000003040095a7 */ /* 0x000ee4000802007f */
[----:B---3--:R-:W-:Y:S05]  /*6180*/  @!P1 BRA `(.L_x_26) ;  /* 0xfffffffc00ec9947 */ /* 0x008fea000383ffff */
[----:B------:R-:W-:Y:S05]  /*6190*/  BRA `(.L_x_25) ;  /* 0xffffffb800787947 */ /* 0x000fea000383ffff */
.L_x_32:
[----:B---3--:R3:W4:Y:S02]  /*61a0*/  SYNCS.PHASECHK.TRANS64.TRYWAIT P0, [R63+URZ+0x10], R0 ;  /* 0x000010003f0075a7 */ /* 0x008724000800017f */
[----:B----4-:R-:W-:Y:S05]  /*61b0*/  @!P0 NANOSLEEP.SYNCS 0x989680 ;  /* 0x009896800000895d */ /* 0x010fea0003900000 */
[----:B------:R-:W4:Y:S02]  /*61c0*/  @!P0 SYNCS.PHASECHK.TRANS64 P0, [R63+URZ+0x10], R0 ;  /* 0x000010003f0085a7 */ /* 0x000f24000800007f */
[----:B----4-:R-:W-:Y:S05]  /*61d0*/  @!P0 BRA `(.L_x_32) ;  /* 0xfffffffc00f08947 */ /* 0x010fea000383ffff */
[----:B------:R-:W-:Y:S05]  /*61e0*/  BRA `(.L_x_132) ;  /* 0xffffffbc00b87947 */ /* 0x000fea000383ffff */
.L_x_101:
[----:B------:R-:W-:Y:S01]  /*61f0*/  BSSY B1, `(.L_x_133) ;  /* 0x0000006000017945 */ /* 0x000fe20003800000 */
[----:B------:R-:W-:-:S07]  /*6200*/  IMAD.MOV.U32 R15, RZ, RZ, -0x1 ;  /* 0xffffffffff0f7424 */ /* 0x000fce00078e00ff */
[----:B-----5:R-:W-:Y:S05]  /*6210*/  WARPSYNC.COLLECTIVE R15, `(.L_x_134) ;  /* 0x000000000f0c7348 */ /* 0x020fea0003c00000 */
[----:B------:R-:W-:Y:S02]  /*6220*/  ELECT P6, UR62, PT ;  /* 0x00000000003e782f */ /* 0x000fe400038c0000 */
[----:B------:R-:W-:Y:S01]  /*6230*/  MOV R14, UR62 ;  /* 0x0000003e000e7c02 */ /* 0x000fe20008000f00 */
[----:B-----5:R-:W-:Y:S10]  /*6240*/  ENDCOLLECTIVE ;  /* 0x000000000000791b */ /* 0x020ff40003800000 */
.L_x_134:
[----:B------:R-:W-:Y:S05]  /*6250*/  BSYNC B1 ;  /* 0x0000000000017941 */ /* 0x000fea0003800000 */
.L_x_133:
[----:B------:R-:W-:Y:S05]  /*6260*/  BRA `(.L_x_135) ;  /* 0xffffffe800a07947 */ /* 0x000fea000383ffff */
.L_x_104:
[----:B0-----:R0:W1:Y:S02]  /*6270*/  SYNCS.PHASECHK.TRANS64.TRYWAIT P1, [R10+URZ+0x70], R5 ;  /* 0x000070050a0075a7 */ /* 0x001064000802017f */
[----:B-1----:R-:W-:Y:S05]  /*6280*/  @!P1 NANOSLEEP.SYNCS 0x989680 ;  /* 0x009896800000995d */ /* 0x002fea0003900000 */
[----:B------:R-:W1:Y:S02]  /*6290*/  @!P1 SYNCS.PHASECHK.TRANS64 P1, [R10+URZ+0x70], R5 ;  /* 0x000070050a0095a7 */ /* 0x000e64000802007f */
[----:B-1----:R-:W-:Y:S05]  /*62a0*/  @!P1 BRA `(.L_x_104) ;  /* 0xfffffffc00f09947 */ /* 0x002fea000383ffff */
[----:B------:R-:W-:Y:S05]  /*62b0*/  BRA `(.L_x_136) ;  /* 0xffffffe800d47947 */ /* 0x000fea000383ffff */
.L_x_113:
[----:B------:R-:W-:Y:S01]  /*62c0*/  BSSY B0, `(.L_x_137) ;  /* 0x0000006000007945 */ /* 0x000fe20003800000 */
[----:B------:R-:W-:-:S07]  /*62d0*/  IMAD.MOV.U32 R15, RZ, RZ, -0x1 ;  /* 0xffffffffff0f7424 */ /* 0x000fce00078e00ff */
[----:B-----5:R-:W-:Y:S05]  /*62e0*/  WARPSYNC.COLLECTIVE R15, `(.L_x_138) ;  /* 0x000000000f0c7348 */ /* 0x020fea0003c00000 */
[----:B------:R-:W-:Y:S02]  /*62f0*/  ELECT P6, UR62, PT ;  /* 0x00000000003e782f */ /* 0x000fe400038c0000 */
[----:B------:R-:W-:Y:S01]  /*6300*/  MOV R14, UR62 ;  /* 0x0000003e000e7c02 */ /* 0x000fe20008000f00 */
[----:B-----5:R-:W-:Y:S10]  /*6310*/  ENDCOLLECTIVE ;  /* 0x000000000000791b */ /* 0x020ff40003800000 */
.L_x_138:
[----:B------:R-:W-:Y:S05]  /*6320*/  BSYNC B0 ;  /* 0x0000000000007941 */ /* 0x000fea0003800000 */
.L_x_137:
[----:B------:R-:W-:Y:S05]  /*6330*/  BRA `(.L_x_139) ;  /* 0xfffffff4003c7947 */ /* 0x000fea000383ffff */
.L_x_117:
[----:B0-----:R0:W1:Y:S02]  /*6340*/  SYNCS.PHASECHK.TRANS64.TRYWAIT P0, [R9+URZ], R4 ;  /* 0x00000004090075a7 */ /* 0x001064000800017f */
[----:B-1----:R-:W-:Y:S05]  /*6350*/  @!P0 NANOSLEEP.SYNCS 0x989680 ;  /* 0x009896800000895d */ /* 0x002fea0003900000 */
[----:B------:R-:W1:Y:S02]  /*6360*/  @!P0 SYNCS.PHASECHK.TRANS64 P0, [R9+URZ], R4 ;  /* 0x00000004090085a7 */ /* 0x000e64000800007f */
[----:B-1----:R-:W-:Y:S05]  /*6370*/  @!P0 BRA `(.L_x_117) ;  /* 0xfffffffc00f08947 */ /* 0x002fea000383ffff */
[----:B------:R-:W-:Y:S05]  /*6380*/  BRA `(.L_x_140) ;  /* 0xfffffff4007c7947 */ /* 0x000fea000383ffff */
.L_x_118:
[----:B0-----:R0:W1:Y:S02]  /*6390*/  SYNCS.PHASECHK.TRANS64.TRYWAIT P0, [R8+URZ], R5 ;  /* 0x00000005080075a7 */ /* 0x001064000800017f */
[----:B-1----:R-:W-:Y:S05]  /*63a0*/  @!P0 NANOSLEEP.SYNCS 0x989680 ;  /* 0x009896800000895d */ /* 0x002fea0003900000 */
[----:B------:R-:W1:Y:S02]  /*63b0*/  @!P0 SYNCS.PHASECHK.TRANS64 P0, [R8+URZ], R5 ;  /* 0x00000005080085a7 */ /* 0x000e64000800007f */
[----:B-1----:R-:W-:Y:S05]  /*63c0*/  @!P0 BRA `(.L_x_118) ;  /* 0xfffffffc00f08947 */ /* 0x002fea000383ffff */
[----:B------:R-:W-:Y:S05]  /*63d0*/  BRA `(.L_x_141) ;  /* 0xfffffff4008c7947 */ /* 0x000fea000383ffff */
.L_x_119:
[----:B0-----:R0:W1:Y:S02]  /*63e0*/  SYNCS.PHASECHK.TRANS64.TRYWAIT P0, [R9+URZ], R4 ;  /* 0x00000004090075a7 */ /* 0x001064000800017f */
[----:B-1----:R-:W-:Y:S05]  /*63f0*/  @!P0 NANOSLEEP.SYNCS 0x989680 ;  /* 0x009896800000895d */ /* 0x002fea0003900000 */
[----:B------:R-:W1:Y:S02]  /*6400*/  @!P0 SYNCS.PHASECHK.TRANS64 P0, [R9+URZ], R4 ;  /* 0x00000004090085a7 */ /* 0x000e64000800007f */
[----:B-1----:R-:W-:Y:S05]  /*6410*/  @!P0 BRA `(.L_x_119) ;  /* 0xfffffffc00f08947 */ /* 0x002fea000383ffff */
[----:B------:R-:W-:Y:S05]  /*6420*/  BRA `(.L_x_142) ;  /* 0xfffffff4009c7947 */ /* 0x000fea000383ffff */
.L_x_120:
[----:B0-----:R0:W1:Y:S02]  /*6430*/  SYNCS.PHASECHK.TRANS64.TRYWAIT P0, [R8+URZ], R5 ;  /* 0x00000005080075a7 */ /* 0x001064000800017f */
[----:B-1----:R-:W-:Y:S05]  /*6440*/  @!P0 NANOSLEEP.SYNCS 0x989680 ;  /* 0x009896800000895d */ /* 0x002fea0003900000 */
[----:B------:R-:W1:Y:S02]  /*6450*/  @!P0 SYNCS.PHASECHK.TRANS64 P0, [R8+URZ], R5 ;  /* 0x00000005080085a7 */ /* 0x000e64000800007f */
[----:B-1----:R-:W-:Y:S05]  /*6460*/  @!P0 BRA `(.L_x_120) ;  /* 0xfffffffc00f08947 */ /* 0x002fea000383ffff */
[----:B------:R-:W-:Y:S05]  /*6470*/  BRA `(.L_x_143) ;  /* 0xfffffff400ac7947 */ /* 0x000fea000383ffff */
.L_x_121:
[----:B0-----:R0:W1:Y:S02]  /*6480*/  SYNCS.PHASECHK.TRANS64.TRYWAIT P0, [R9+URZ], R4 ;  /* 0x00000004090075a7 */ /* 0x001064000800017f */
[----:B-1----:R-:W-:Y:S05]  /*6490*/  @!P0 NANOSLEEP.SYNCS 0x989680 ;  /* 0x009896800000895d */ /* 0x002fea0003900000 */
[----:B------:R-:W1:Y:S02]  /*64a0*/  @!P0 SYNCS.PHASECHK.TRANS64 P0, [R9+URZ], R4 ;  /* 0x00000004090085a7 */ /* 0x000e64000800007f */
[----:B-1----:R-:W-:Y:S05]  /*64b0*/  @!P0 BRA `(.L_x_121) ;  /* 0xfffffffc00f08947 */ /* 0x002fea000383ffff */
[----:B------:R-:W-:Y:S05]  /*64c0*/  BRA `(.L_x_144) ;  /* 0xfffffff400bc7947 */ /* 0x000fea000383ffff */
.L_x_122:
[----:B0-----:R0:W1:Y:S02]  /*64d0*/  SYNCS.PHASECHK.TRANS64.TRYWAIT P0, [R8+URZ], R5 ;  /* 0x00000005080075a7 */ /* 0x001064000800017f */
[----:B-1----:R-:W-:Y:S05]  /*64e0*/  @!P0 NANOSLEEP.SYNCS 0x989680 ;  /* 0x009896800000895d */ /* 0x002fea0003900000 */
[----:B------:R-:W1:Y:S02]  /*64f0*/  @!P0 SYNCS.PHASECHK.TRANS64 P0, [R8+URZ], R5 ;  /* 0x00000005080085a7 */ /* 0x000e64000800007f */
[----:B-1----:R-:W-:Y:S05]  /*6500*/  @!P0 BRA `(.L_x_122) ;  /* 0xfffffffc00f08947 */ /* 0x002fea000383ffff */
[----:B------:R-:W-:Y:S05]  /*6510*/  BRA `(.L_x_145) ;  /* 0xfffffff400cc7947 */ /* 0x000fea000383ffff */
.L_x_123:
[----:B0-----:R0:W1:Y:S02]  /*6520*/  SYNCS.PHASECHK.TRANS64.TRYWAIT P0, [R9+URZ], R4 ;  /* 0x00000004090075a7 */ /* 0x001064000800017f */
[----:B-1----:R-:W-:Y:S05]  /*6530*/  @!P0 NANOSLEEP.SYNCS 0x989680 ;  /* 0x009896800000895d */ /* 0x002fea0003900000 */
[----:B------:R-:W1:Y:S02]  /*6540*/  @!P0 SYNCS.PHASECHK.TRANS64 P0, [R9+URZ], R4 ;  /* 0x00000004090085a7 */ /* 0x000e64000800007f */
[----:B-1----:R-:W-:Y:S05]  /*6550*/  @!P0 BRA `(.L_x_123) ;  /* 0xfffffffc00f08947 */ /* 0x002fea000383ffff */
[----:B------:R-:W-:Y:S05]  /*6560*/  BRA `(.L_x_146) ;  /* 0xfffffff400dc7947 */ /* 0x000fea000383ffff */
.L_x_124:
[----:B0-----:R0:W1:Y:S02]  /*6570*/  SYNCS.PHASECHK.TRANS64.TRYWAIT P0, [R8+URZ], R5 ;  /* 0x00000005080075a7 */ /* 0x001064000800017f */
[----:B-1----:R-:W-:Y:S05]  /*6580*/  @!P0 NANOSLEEP.SYNCS 0x989680 ;  /* 0x009896800000895d */ /* 0x002fea0003900000 */
[----:B------:R-:W1:Y:S02]  /*6590*/  @!P0 SYNCS.PHASECHK.TRANS64 P0, [R8+URZ], R5 ;  /* 0x00000005080085a7 */ /* 0x000e64000800007f */
[----:B-1----:R-:W-:Y:S05]  /*65a0*/  @!P0 BRA `(.L_x_124) ;  /* 0xfffffffc00f08947 */ /* 0x002fea000383ffff */
[----:B------:R-:W-:Y:S05]  /*65b0*/  BRA `(.L_x_147) ;  /* 0xfffffff400ec7947 */ /* 0x000fea000383ffff */
.L_x_125:
[----:B0-----:R0:W1:Y:S02]  /*65c0*/  SYNCS.PHASECHK.TRANS64.TRYWAIT P0, [R9+URZ], R4 ;  /* 0x00000004090075a7 */ /* 0x001064000800017f */
[----:B-1----:R-:W-:Y:S05]  /*65d0*/  @!P0 NANOSLEEP.SYNCS 0x989680 ;  /* 0x009896800000895d */ /* 0x002fea0003900000 */
[----:B------:R-:W1:Y:S02]  /*65e0*/  @!P0 SYNCS.PHASECHK.TRANS64 P0, [R9+URZ], R4 ;  /* 0x00000004090085a7 */ /* 0x000e64000800007f */
[----:B-1----:R-:W-:Y:S05]  /*65f0*/  @!P0 BRA `(.L_x_125) ;  /* 0xfffffffc00f08947 */ /* 0x002fea000383ffff */
[----:B------:R-:W-:Y:S05]  /*6600*/  BRA `(.L_x_148) ;  /* 0xfffffff400fc7947 */ /* 0x000fea000383ffff */
.L_x_126:
[----:B0-----:R0:W1:Y:S02]  /*6610*/  SYNCS.PHASECHK.TRANS64.TRYWAIT P0, [R8+URZ], R5 ;  /* 0x00000005080075a7 */ /* 0x001064000800017f */
[----:B-1----:R-:W-:Y:S05]  /*6620*/  @!P0 NANOSLEEP.SYNCS 0x989680 ;  /* 0x009896800000895d */ /* 0x002fea0003900000 */
[----:B------:R-:W1:Y:S02]  /*6630*/  @!P0 SYNCS.PHASECHK.TRANS64 P0, [R8+URZ], R5 ;  /* 0x00000005080085a7 */ /* 0x000e64000800007f */
[----:B-1----:R-:W-:Y:S05]  /*6640*/  @!P0 BRA `(.L_x_126) ;  /* 0xfffffffc00f08947 */ /* 0x002fea000383ffff */
[----:B------:R-:W-:Y:S05]  /*6650*/  BRA `(.L_x_149) ;  /* 0xfffffff8000c7947 */ /* 0x000fea000383ffff */
.L_x_127:
[----:B0-----:R0:W1:Y:S02]  /*6660*/  SYNCS.PHASECHK.TRANS64.TRYWAIT P0, [R9+URZ], R4 ;  /* 0x00000004090075a7 */ /* 0x001064000800017f */
[----:B-1----:R-:W-:Y:S05]  /*6670*/  @!P0 NANOSLEEP.SYNCS 0x989680 ;  /* 0x009896800000895d */ /* 0x002fea0003900000 */
[----:B------:R-:W1:Y:S02]  /*6680*/  @!P0 SYNCS.PHASECHK.TRANS64 P0, [R9+URZ], R4 ;  /* 0x00000004090085a7 */ /* 0x000e64000800007f */
[----:B-1----:R-:W-:Y:S05]  /*6690*/  @!P0 BRA `(.L_x_127) ;  /* 0xfffffffc00f08947 */ /* 0x002fea000383ffff */
[----:B------:R-:W-:Y:S05]  /*66a0*/  BRA `(.L_x_150) ;  /* 0xfffffff8001c7947 */ /* 0x000fea000383ffff */
.L_x_128:
[----:B0-----:R0:W1:Y:S02]  /*66b0*/  SYNCS.PHASECHK.TRANS64.TRYWAIT P0, [R8+URZ], R5 ;  /* 0x00000005080075a7 */ /* 0x001064000800017f */
[----:B-1----:R-:W-:Y:S05]  /*66c0*/  @!P0 NANOSLEEP.SYNCS 0x989680 ;  /* 0x009896800000895d */ /* 0x002fea0003900000 */
[----:B------:R-:W1:Y:S02]  /*66d0*/  @!P0 SYNCS.PHASECHK.TRANS64 P0, [R8+URZ], R5 ;  /* 0x00000005080085a7 */ /* 0x000e64000800007f */
[----:B-1----:R-:W-:Y:S05]  /*66e0*/  @!P0 BRA `(.L_x_128) ;  /* 0xfffffffc00f08947 */ /* 0x002fea000383ffff */
[----:B------:R-:W-:Y:S05]  /*66f0*/  BRA `(.L_x_151) ;  /* 0xfffffff8002c7947 */ /* 0x000fea000383ffff */
.L_x_129:
[----:B-1----:R1:W2:Y:S02]  /*6700*/  SYNCS.PHASECHK.TRANS64.TRYWAIT P0, [R11+URZ], R6 ;  /* 0x000000060b0075a7 */ /* 0x0022a4000800017f */
[----:B--2---:R-:W-:Y:S05]  /*6710*/  @!P0 NANOSLEEP.SYNCS 0x989680 ;  /* 0x009896800000895d */ /* 0x004fea0003900000 */
[----:B------:R-:W2:Y:S02]  /*6720*/  @!P0 SYNCS.PHASECHK.TRANS64 P0, [R11+URZ], R6 ;  /* 0x000000060b0085a7 */ /* 0x000ea4000800007f */
[----:B--2---:R-:W-:Y:S05]  /*6730*/  @!P0 BRA `(.L_x_129) ;  /* 0xfffffffc00f08947 */ /* 0x004fea000383ffff */
[----:B------:R-:W-:Y:S05]  /*6740*/  BRA `(.L_x_152) ;  /* 0xfffffff800347947 */ /* 0x000fea000383ffff */
.L_x_153:
[----:B------:R-:W-:-:S00]  /*6750*/  BRA `(.L_x_153) ;  /* 0xfffffffc00fc7947 */ /* 0x000fc0000383ffff */
[----:B------:R-:W-:-:S00]  /*6760*/  NOP ;  /* 0x0000000000007918 */ /* 0x000fc00000000000 */
        /* <DEDUP_REMOVED lines=9> */
.L_x_154:


//--------------------- .nv.global.init           --------------------------
	.section	.nv.global.init,"aw",@progbits
.nv.global.init:
	.type		$str$22,@object
	.size		$str$22,($str$23 - $str$22)
$str$22:
        /*0000*/ 	.byte	0x6b, 0x5f, 0x74, 0x69, 0x6c, 0x65, 0x5f, 0x63, 0x6f, 0x75, 0x6e, 0x74, 0x20, 0x3e, 0x3d, 0x20
        /*0010*/ 	.byte	0x31, 0x00
	.type		$str$23,@object
	.size		$str$23,(__unnamed_1 - $str$23)
$str$23:
        /*0012*/ 	.byte	0x2f, 0x74, 0x6d, 0x70, 0x2f, 0x63, 0x75, 0x74, 0x6c, 0x61, 0x73, 0x73, 0x5f, 0x73, 0x77, 0x65
        /*0022*/ 	.byte	0x65, 0x70, 0x5f, 0x73, 0x72, 0x63, 0x2f, 0x69, 0x6e, 0x63, 0x6c, 0x75, 0x64, 0x65, 0x2f, 0x63
        /*0032*/ 	.byte	0x75, 0x74, 0x6c, 0x61, 0x73, 0x73, 0x2f, 0x67, 0x65, 0x6d, 0x6d, 0x2f, 0x63, 0x6f, 0x6c, 0x6c
        /*0042*/ 	.byte	0x65, 0x63, 0x74, 0x69, 0x76, 0x65, 0x2f, 0x73, 0x6d, 0x39, 0x30, 0x5f, 0x6d, 0x6d, 0x61, 0x5f
        /*0052*/ 	.byte	0x74, 0x6d, 0x61, 0x5f, 0x67, 0x6d, 0x6d, 0x61, 0x5f, 0x73, 0x73, 0x5f, 0x77, 0x61, 0x72, 0x70
        /*0062*/ 	.byte	0x73, 0x70, 0x65, 0x63, 0x69, 0x61, 0x6c, 0x69, 0x7a, 0x65, 0x64, 0x2e, 0x68, 0x70, 0x70, 0x00
	.type		__unnamed_1,@object
	.size		__unnamed_1,(.L_0 - __unnamed_1)
__unnamed_1:
        /*0072*/ 	.byte	0x76, 0x6f, 0x69, 0x64, 0x20, 0x63, 0x75, 0x74, 0x6c, 0x61, 0x73, 0x73, 0x3a, 0x3a, 0x67, 0x65
        /* <DEDUP_REMOVED lines=180> */
        /*0bc2*/ 	.byte	0x00
.L_0:


//--------------------- .nv.shared._ZN7cutlass13device_kernelINS_4gemm6kernel13GemmUniversalIN4cute5tupleIJiiiiEEENS1_10collective13CollectiveMmaINS1_34MainloopSm90TmaGmmaWarpSpecializedILi14ENS5_IJNS4_1CILi1EEESB_SB_EEENS1_32KernelTmaWarpSpecializedPingpongEEENS5_IJNSA_ILi64EEESF_SF_EEENS_10bfloat16_tENS5_IJSB_llEEESH_SI_NS4_8TiledMMAINS4_8MMA_AtomIJNS4_4SM904GMMA27MMA_64x64x16_F32BF16BF16_SSILNSM_5MajorE1ELSO_1ELNSM_7ScaleInE1ELSP_1EEEEEENS4_6LayoutISC_NS5_IJNSA_ILi0EEEST_ST_EEEEENS5_IJNS4_10UnderscoreESW_SW_EEEEENS4_13SM90_TMA_LOADENS4_14ComposedLayoutINS4_7SwizzleILi3ELi4ELi3EEENS4_18smem_ptr_flag_bitsILi16EEENSS_INS5_IJSF_NSA_ILi8EEEEEENS5_IJSB_SF_EEEEEEEvNS4_8identityESZ_S19_vS1A_EENS_8epilogue10collective6detail29Sm90TmaWarpSpecializedAdapterINS1D_15DefaultEpilogueISH_NS5_IJlSB_lEEES1H_NS1C_6thread17LinearCombinationISH_Li1EffLNS1I_9ScaleType4KindE0ELNS_15FloatRoundStyleE2ESH_EENS1_15EpilogueDefaultEEEEEvvEEEEvNT_6ParamsE --------------------------
	.section	.nv.shared._ZN7cutlass13device_kernelINS_4gemm6kernel13GemmUniversalIN4cute5tupleIJiiiiEEENS1_10collective13CollectiveMmaINS1_34MainloopSm90TmaGmmaWarpSpecializedILi14ENS5_IJNS4_1CILi1EEESB_SB_EEENS1_32KernelTmaWarpSpecializedPingpongEEENS5_IJNSA_ILi64EEESF_SF_EEENS_10bfloat16_tENS5_IJSB_llEEESH_SI_NS4_8TiledMMAINS4_8MMA_AtomIJNS4_4SM904GMMA27MMA_64x64x16_F32BF16BF16_SSILNSM_5MajorE1ELSO_1ELNSM_7ScaleInE1ELSP_1EEEEEENS4_6LayoutISC_NS5_IJNSA_ILi0EEEST_ST_EEEEENS5_IJNS4_10UnderscoreESW_SW_EEEEENS4_13SM90_TMA_LOADENS4_14ComposedLayoutINS4_7SwizzleILi3ELi4ELi3EEENS4_18smem_ptr_flag_bitsILi16EEENSS_INS5_IJSF_NSA_ILi8EEEEEENS5_IJSB_SF_EEEEEEEvNS4_8identityESZ_S19_vS1A_EENS_8epilogue10collective6detail29Sm90TmaWarpSpecializedAdapterINS1D_15DefaultEpilogueISH_NS5_IJlSB_lEEES1H_NS1C_6thread17LinearCombinationISH_Li1EffLNS1I_9ScaleType4KindE0ELNS_15FloatRoundStyleE2ESH_EENS1_15EpilogueDefaultEEEEEvvEEEEvNT_6ParamsE,"aw",@nobits
	.sectionflags	@""
	.align	16
	.zero		1024


//--------------------- .nv.shared.reserved.0     --------------------------
	.section	.nv.shared.reserved.0,"aw",@nobits
	.weak		__nv_reservedSMEM_offset_0_alias
	.size		__nv_reservedSMEM_offset_0_alias, 0, 0
	.other		__nv_reservedSMEM_offset_0_alias,@"STO_CUDA_RESERVED_SHARED STV_DEFAULT"
__nv_reservedSMEM_offset_0_alias:
	.zero		0


//--------------------- .nv.global                --------------------------
	.section	.nv.global,"aw",@nobits
.nv.global:
	.type		_ZN39_INTERNAL_f690fa2f_4_k_cu_0ce24db5_25774cute1_E,@object
	.size		_ZN39_INTERNAL_f690fa2f_4_k_cu_0ce24db5_25774cute1_E,(_ZN39_INTERNAL_f690fa2f_4_k_cu_0ce24db5_25774cuda3std3__45__cpo6cbeginE - _ZN39_INTERNAL_f690fa2f_4_k_cu_0ce24db5_25774cute1_E)
_ZN39_INTERNAL_f690fa2f_4_k_cu_0ce24db5_25774cute1_E:
	.zero		1
	.type		_ZN39_INTERNAL_f690fa2f_4_k_cu_0ce24db5_25774cuda3std3__45__cpo6cbeginE,@object
	.size		_ZN39_INTERNAL_f690fa2f_4_k_cu_0ce24db5_25774cuda3std3__45__cpo6cbeginE,(_ZN39_INTERNAL_f690fa2f_4_k_cu_0ce24db5_25774cuda3std3__48in_placeE - _ZN39_INTERNAL_f690fa2f_4_k_cu_0ce24db5_25774cuda3std3__45__cpo6cbeginE)
_ZN39_INTERNAL_f690fa2f_4_k_cu_0ce24db5_25774cuda3std3__45__cpo6cbeginE:
	.zero		1
	.type		_ZN39_INTERNAL_f690fa2f_4_k_cu_0ce24db5_25774cuda3std3__48in_placeE,@object
	.size		_ZN39_INTERNAL_f690fa2f_4_k_cu_0ce24db5_25774cuda3std3__48in_placeE,(_ZN39_INTERNAL_f690fa2f_4_k_cu_0ce24db5_25774cuda3std6ranges3__45__cpo9iter_moveE - _ZN39_INTERNAL_f690fa2f_4_k_cu_0ce24db5_25774cuda3std3__48in_placeE)
_ZN39_INTERNAL_f690fa2f_4_k_cu_0ce24db5_25774cuda3std3__48in_placeE:
	.zero		1
	.type		_ZN39_INTERNAL_f690fa2f_4_k_cu_0ce24db5_25774cuda3std6ranges3__45__cpo9iter_moveE,@object
	.size		_ZN39_INTERNAL_f690fa2f_4_k_cu_0ce24db5_25774cuda3std6ranges3__45__cpo9iter_moveE,(_ZN39_INTERNAL_f690fa2f_4_k_cu_0ce24db5_25774cuda3std3__45__cpo5beginE - _ZN39_INTERNAL_f690fa2f_4_k_cu_0ce24db5_25774cuda3std6ranges3__45__cpo9iter_moveE)
_ZN39_INTERNAL_f690fa2f_4_k_cu_0ce24db5_25774cuda3std6ranges3__45__cpo9iter_moveE:
	.zero		1
	.type		_ZN39_INTERNAL_f690fa2f_4_k_cu_0ce24db5_25774cuda3std3__45__cpo5beginE,@object
	.size		_ZN39_INTERNAL_f690fa2f_4_k_cu_0ce24db5_25774cuda3std3__45__cpo5beginE,(_ZN39_INTERNAL_f690fa2f_4_k_cu_0ce24db5_25774cuda3std3__441_GLOBAL__N__f690fa2f_4_k_cu_0ce24db5_25776ignoreE - _ZN39_INTERNAL_f690fa2f_4_k_cu_0ce24db5_25774cuda3std3__45__cpo5beginE)
_ZN39_INTERNAL_f690fa2f_4_k_cu_0ce24db5_25774cuda3std3__45__cpo5beginE:
	.zero		1
	.type		_ZN39_INTERNAL_f690fa2f_4_k_cu_0ce24db5_25774cuda3std3__441_GLOBAL__N__f690fa2f_4_k_cu_0ce24db5_25776ignoreE,@object
	.size		_ZN39_INTERNAL_f690fa2f_4_k_cu_0ce24db5_25774cuda3std3__441_GLOBAL__N__f690fa2f_4_k_cu_0ce24db5_25776ignoreE,(_ZN39_INTERNAL_f690fa2f_4_k_cu_0ce24db5_25774cute7productE - _ZN39_INTERNAL_f690fa2f_4_k_cu_0ce24db5_25774cuda3std3__441_GLOBAL__N__f690fa2f_4_k_cu_0ce24db5_25776ignoreE)
_ZN39_INTERNAL_f690fa2f_4_k_cu_0ce24db5_25774cuda3std3__441_GLOBAL__N__f690fa2f_4_k_cu_0ce24db5_25776ignoreE:
	.zero		1
	.type		_ZN39_INTERNAL_f690fa2f_4_k_cu_0ce24db5_25774cute7productE,@object
	.size		_ZN39_INTERNAL_f690fa2f_4_k_cu_0ce24db5_25774cute7productE,(_ZN39_INTERNAL_f690fa2f_4_k_cu_0ce24db5_25774cuda3std3__45__cpo3endE - _ZN39_INTERNAL_f690fa2f_4_k_cu_0ce24db5_25774cute7productE)
_ZN39_INTERNAL_f690fa2f_4_k_cu_0ce24db5_25774cute7productE:
	.zero		1
	.type		_ZN39_INTERNAL_f690fa2f_4_k_cu_0ce24db5_25774cuda3std3__45__cpo3endE,@object
	.size		_ZN39_INTERNAL_f690fa2f_4_k_cu_0ce24db5_25774cuda3std3__45__cpo3endE,(_ZN39_INTERNAL_f690fa2f_4_k_cu_0ce24db5_25774cuda3std3__419piecewise_constructE - _ZN39_INTERNAL_f690fa2f_4_k_cu_0ce24db5_25774cuda3std3__45__cpo3endE)
_ZN39_INTERNAL_f690fa2f_4_k_cu_0ce24db5_25774cuda3std3__45__cpo3endE:
	.zero		1
	.type		_ZN39_INTERNAL_f690fa2f_4_k_cu_0ce24db5_25774cuda3std3__419piecewise_constructE,@object
	.size		_ZN39_INTERNAL_f690fa2f_4_k_cu_0ce24db5_25774cuda3std3__419piecewise_constructE,(_ZN39_INTERNAL_f690fa2f_4_k_cu_0ce24db5_25774cuda3std3__45__cpo4cendE - _ZN39_INTERNAL_f690fa2f_4_k_cu_0ce24db5_25774cuda3std3__419piecewise_constructE)
_ZN39_INTERNAL_f690fa2f_4_k_cu_0ce24db5_25774cuda3std3__419piecewise_constructE:
	.zero		1
	.type		_ZN39_INTERNAL_f690fa2f_4_k_cu_0ce24db5_25774cuda3std3__45__cpo4cendE,@object
	.size		_ZN39_INTERNAL_f690fa2f_4_k_cu_0ce24db5_25774cuda3std3__45__cpo4cendE,(_ZN39_INTERNAL_f690fa2f_4_k_cu_0ce24db5_25774cuda3std6ranges3__45__cpo4swapE - _ZN39_INTERNAL_f690fa2f_4_k_cu_0ce24db5_25774cuda3std3__45__cpo4cendE)
_ZN39_INTERNAL_f690fa2f_4_k_cu_0ce24db5_25774cuda3std3__45__cpo4cendE:
	.zero		1
	.type		_ZN39_INTERNAL_f690fa2f_4_k_cu_0ce24db5_25774cuda3std6ranges3__45__cpo4swapE,@object
	.size		_ZN39_INTERNAL_f690fa2f_4_k_cu_0ce24db5_25774cuda3std6ranges3__45__cpo4swapE,(.L_8 - _ZN39_INTERNAL_f690fa2f_4_k_cu_0ce24db5_25774cuda3std6ranges3__45__cpo4swapE)
_ZN39_INTERNAL_f690fa2f_4_k_cu_0ce24db5_25774cuda3std6ranges3__45__cpo4swapE:
	.zero		1
.L_8:


//--------------------- .nv.constant0._ZN7cutlass13device_kernelINS_4gemm6kernel13GemmUniversalIN4cute5tupleIJiiiiEEENS1_10collective13CollectiveMmaINS1_34MainloopSm90TmaGmmaWarpSpecializedILi14ENS5_IJNS4_1CILi1EEESB_SB_EEENS1_32KernelTmaWarpSpecializedPingpongEEENS5_IJNSA_ILi64EEESF_SF_EEENS_10bfloat16_tENS5_IJSB_llEEESH_SI_NS4_8TiledMMAINS4_8MMA_AtomIJNS4_4SM904GMMA27MMA_64x64x16_F32BF16BF16_SSILNSM_5MajorE1ELSO_1ELNSM_7ScaleInE1ELSP_1EEEEEENS4_6LayoutISC_NS5_IJNSA_ILi0EEEST_ST_EEEEENS5_IJNS4_10UnderscoreESW_SW_EEEEENS4_13SM90_TMA_LOADENS4_14ComposedLayoutINS4_7SwizzleILi3ELi4ELi3EEENS4_18smem_ptr_flag_bitsILi16EEENSS_INS5_IJSF_NSA_ILi8EEEEEENS5_IJSB_SF_EEEEEEEvNS4_8identityESZ_S19_vS1A_EENS_8epilogue10collective6detail29Sm90TmaWarpSpecializedAdapterINS1D_15DefaultEpilogueISH_NS5_IJlSB_lEEES1H_NS1C_6thread17LinearCombinationISH_Li1EffLNS1I_9ScaleType4KindE0ELNS_15FloatRoundStyleE2ESH_EENS1_15EpilogueDefaultEEEEEvvEEEEvNT_6ParamsE --------------------------
	.section	.nv.constant0._ZN7cutlass13device_kernelINS_4gemm6kernel13GemmUniversalIN4cute5tupleIJiiiiEEENS1_10collective13CollectiveMmaINS1_34MainloopSm90TmaGmmaWarpSpecializedILi14ENS5_IJNS4_1CILi1EEESB_SB_EEENS1_32KernelTmaWarpSpecializedPingpongEEENS5_IJNSA_ILi64EEESF_SF_EEENS_10bfloat16_tENS5_IJSB_llEEESH_SI_NS4_8TiledMMAINS4_8MMA_AtomIJNS4_4SM904GMMA27MMA_64x64x16_F32BF16BF16_SSILNSM_5MajorE1ELSO_1ELNSM_7ScaleInE1ELSP_1EEEEEENS4_6LayoutISC_NS5_IJNSA_ILi0EEEST_ST_EEEEENS5_IJNS4_10UnderscoreESW_SW_EEEEENS4_13SM90_TMA_LOADENS4_14ComposedLayoutINS4_7SwizzleILi3ELi4ELi3EEENS4_18smem_ptr_flag_bitsILi16EEENSS_INS5_IJSF_NSA_ILi8EEEEEENS5_IJSB_SF_EEEEEEEvNS4_8identityESZ_S19_vS1A_EENS_8epilogue10collective6detail29Sm90TmaWarpSpecializedAdapterINS1D_15DefaultEpilogueISH_NS5_IJlSB_lEEES1H_NS1C_6thread17LinearCombinationISH_Li1EffLNS1I_9ScaleType4KindE0ELNS_15FloatRoundStyleE2ESH_EENS1_15EpilogueDefaultEEEEEvvEEEEvNT_6ParamsE,"a",@progbits
	.sectionflags	@""
	.align	4
.nv.constant0._ZN7cutlass13device_kernelINS_4gemm6kernel13GemmUniversalIN4cute5tupleIJiiiiEEENS1_10collective13CollectiveMmaINS1_34MainloopSm90TmaGmmaWarpSpecializedILi14ENS5_IJNS4_1CILi1EEESB_SB_EEENS1_32KernelTmaWarpSpecializedPingpongEEENS5_IJNSA_ILi64EEESF_SF_EEENS_10bfloat16_tENS5_IJSB_llEEESH_SI_NS4_8TiledMMAINS4_8MMA_AtomIJNS4_4SM904GMMA27MMA_64x64x16_F32BF16BF16_SSILNSM_5MajorE1ELSO_1ELNSM_7ScaleInE1ELSP_1EEEEEENS4_6LayoutISC_NS5_IJNSA_ILi0EEEST_ST_EEEEENS5_IJNS4_10UnderscoreESW_SW_EEEEENS4_13SM90_TMA_LOADENS4_14ComposedLayoutINS4_7SwizzleILi3ELi4ELi3EEENS4_18smem_ptr_flag_bitsILi16EEENSS_INS5_IJSF_NSA_ILi8EEEEEENS5_IJSB_SF_EEEEEEEvNS4_8identityESZ_S19_vS1A_EENS_8epilogue10collective6detail29Sm90TmaWarpSpecializedAdapterINS1D_15DefaultEpilogueISH_NS5_IJlSB_lEEES1H_NS1C_6thread17LinearCombinationISH_Li1EffLNS1I_9ScaleType4KindE0ELNS_15FloatRoundStyleE2ESH_EENS1_15EpilogueDefaultEEEEEvvEEEEvNT_6ParamsE:
	.zero		1664


//--------------------- SYMBOLS --------------------------

	.type		.nv.reservedSmem.offset0,@object
	.size		.nv.reservedSmem.offset0,0x4
	.type		__assertfail,@function
